// auto-generated by cutlass_sweep.conv — config: {"arch": "sm_100", "cluster_m": 1, "cluster_n": 1, "conv_kind": "dgrad", "dtype": "fp16", "ndim": 2, "tile_k": 32, "tile_m": 64, "tile_n": 128}
#include "cutlass/cutlass.h"
#include "cute/tensor.hpp"
#include "cutlass/kernel_hardware_info.hpp"
#include "cutlass/conv/convolution.h"
#include "cutlass/conv/dispatch_policy.hpp"
#include "cutlass/conv/collective/collective_builder.hpp"
#include "cutlass/conv/kernel/conv_universal.hpp"
#include "cutlass/conv/device/conv_universal_adapter.hpp"
#include "cutlass/epilogue/collective/collective_builder.hpp"

using namespace cute;
using Elem = cutlass::half_t;
using Acc  = float;
using LayoutAB = cutlass::layout::TensorNHWC;
using LayoutC  = cutlass::layout::TensorNHWC;
constexpr auto ConvOp = cutlass::conv::Operator::kDgrad;
using TileShape    = Shape<_64, _128, Shape<_32>>;
using ClusterShape = Shape<_1, _1, _1>;

using CollectiveEpilogue = typename cutlass::epilogue::collective::CollectiveBuilder<
    cutlass::arch::Sm100, cutlass::arch::OpClassTensorOp,
    TileShape, ClusterShape,
    cutlass::epilogue::collective::EpilogueTileAuto,
    Acc, Acc,
    Elem, LayoutC, 128 / cutlass::sizeof_bits<Elem>::value,
    Elem, LayoutC, 128 / cutlass::sizeof_bits<Elem>::value,
    cutlass::epilogue::collective::EpilogueScheduleAuto
  >::CollectiveOp;

using CollectiveMainloop = typename cutlass::conv::collective::CollectiveBuilder<
    cutlass::arch::Sm100, cutlass::arch::OpClassTensorOp, ConvOp,
    Elem, LayoutAB, 128 / cutlass::sizeof_bits<Elem>::value,
    Elem, LayoutAB, 128 / cutlass::sizeof_bits<Elem>::value,
    Acc,
    TileShape, ClusterShape,
    cutlass::conv::collective::StageCountAutoCarveout<
        static_cast<int>(sizeof(typename CollectiveEpilogue::SharedStorage))>,
    cutlass::conv::collective::KernelScheduleAuto
  >::CollectiveOp;

using ProblemShape = cutlass::conv::ConvProblemShape<
    ConvOp, CollectiveMainloop::DispatchPolicy::NumSpatialDimensions>;
using ConvKernel = cutlass::conv::kernel::ConvUniversal<
    ProblemShape, CollectiveMainloop, CollectiveEpilogue>;
using Conv = cutlass::conv::device::ConvUniversalAdapter<ConvKernel>;

auto* _anchor = &cutlass::device_kernel<ConvKernel>;


// ===== COMPILED SASS (sm_100a) =====

	.target	sm_100a

	.elftype	@"ET_EXEC"


//--------------------- .note.nv.tkinfo           --------------------------
	.section	.note.nv.tkinfo,"",@"SHT_NOTE"
	.sectionflags	@"SHF_NOTE_NV_TKINFO"
	.tkinfo
        /*0018*/ 	.word	0x00000002
        /*0030*/ 	.string	""
        /*0030*/ 	.string	"ptxas"
        /*0030*/ 	.string	"Cuda compilation tools, release 13.0, V13.0.88"
        /*0030*/ 	.string	"Build cuda_13.0.r13.0/compiler.36424714_0"
        /*0030*/ 	.string	"-arch sm_100a -m 64 "



//--------------------- .note.nv.cuinfo           --------------------------
	.section	.note.nv.cuinfo,"",@"SHT_NOTE"
	.sectionflags	@"SHF_NOTE_NV_CUINFO"
        /*0018*/ 	.short	0x0002
        /*001a*/ 	.short	0x0064
        /*001c*/ 	.short	0x0082
	.zero		2


//--------------------- .nv.info                  --------------------------
	.section	.nv.info,"",@"SHT_CUDA_INFO"
	.align	4


	//----- nvinfo : EIATTR_REGCOUNT
	.align		4
        /*0000*/ 	.byte	0x04, 0x2f
        /*0002*/ 	.short	(.L_19 - .L_18)
	.align		4
.L_18:
        /*0004*/ 	.word	index@(_ZN7cutlass13device_kernelINS_4conv6kernel13ConvUniversalINS1_16ConvProblemShapeILNS1_8OperatorE1ELi2EEENS1_10collective14CollectiveConvINS1_47MainloopSm100TmaUmmaWarpSpecializedImplicitGemmILS5_1ELi17ELi2ELi1ELi2EN4cute5tupleIJNSA_1CILi1EEESD_SD_EEEEENSB_IJNSC_ILi64EEENSC_ILi128EEENSB_IJNSC_ILi32EEEEEEEEENS_6half_tESL_NSA_8TiledMMAINSA_8MMA_AtomIJNSA_20SM100_MMA_F16BF16_SSISL_SL_fLi64ELi128ELNSA_4UMMA5MajorE0ELSQ_1ELNSP_7ScaleInE0ELSR_0EEEEEENSA_6LayoutISE_NSB_IJNSC_ILi0EEESV_SV_EEEEENSB_IJNSA_10UnderscoreESY_SY_EEEEENS7_6detail27Sm100ImplicitGemmTileTraitsINSA_20SM90_TMA_LOAD_IM2COLENSA_14ComposedLayoutINSA_7SwizzleILi2ELi4ELi3EEENSA_18smem_ptr_flag_bitsILi16EEENSU_INSB_IJNSC_ILi8EEESI_EEENSB_IJSI_SD_EEEEEEEvEENS12_INSA_13SM90_TMA_LOADENS14_INS15_ILi3ELi4ELi3EEES18_NSU_INSB_IJSG_S19_EEENSB_IJSD_SG_EEEEEEEvEEEENS_8epilogue10collective18CollectiveEpilogueINS1N_23Sm100TmaWarpSpecializedILi4ELi2ELi16ELb1ELb0EEEJSK_NSB_IJNSU_ISG_SD_EENSU_ISI_SD_EEEEESL_NSB_IJNSB_IJlllEEESD_SV_EEESL_S1W_NS1N_6fusion15FusionCallbacksIS1R_NS1X_17LinearCombinationISL_fSL_fLNS_15FloatRoundStyleE2EEESK_S1U_JEEENSA_5SM1004TMEM4LOAD26SM100_TMEM_LOAD_16dp256b4xES13_S1D_NSA_17SM75_U32x4_LDSM_NENSA_21SM90_TMA_STORE_IM2COLES1D_NSA_17SM90_U32x4_STSM_NENSA_39AutoVectorizingCopyWithAssumedAlignmentILi128EEEEEEvvEEEEvNT_6ParamsE)
        /*0008*/ 	.word	0x00000060


	//----- nvinfo : EIATTR_FRAME_SIZE
	.align		4
.L_19:
        /*000c*/ 	.byte	0x04, 0x11
        /*000e*/ 	.short	(.L_21 - .L_20)
	.align		4
.L_20:
        /*0010*/ 	.word	index@($__internal_2_$__cuda_sm10x_tcgen05_guardrail_trap_unallocated_columns_being_dealloced)
        /*0014*/ 	.word	0x00000008


	//----- nvinfo : EIATTR_FRAME_SIZE
	.align		4
.L_21:
        /*0018*/ 	.byte	0x04, 0x11
        /*001a*/ 	.short	(.L_23 - .L_22)
	.align		4
.L_22:
        /*001c*/ 	.word	index@($__internal_1_$__cuda_sm10x_tcgen05_guardrail_trap_phase_invalid_during_alloc)
        /*0020*/ 	.word	0x00000008


	//----- nvinfo : EIATTR_FRAME_SIZE
	.align		4
.L_23:
        /*0024*/ 	.byte	0x04, 0x11
        /*0026*/ 	.short	(.L_25 - .L_24)
	.align		4
.L_24:
        /*0028*/ 	.word	index@($__internal_0_$__cuda_sm10x_tcgen05_guardrail_trap_col_being_dealloced_not_returned_by_alloc)
        /*002c*/ 	.word	0x00000008


	//----- nvinfo : EIATTR_FRAME_SIZE
	.align		4
.L_25:
        /*0030*/ 	.byte	0x04, 0x11
        /*0032*/ 	.short	(.L_27 - .L_26)
	.align		4
.L_26:
        /*0034*/ 	.word	index@(_ZN7cutlass13device_kernelINS_4conv6kernel13ConvUniversalINS1_16ConvProblemShapeILNS1_8OperatorE1ELi2EEENS1_10collective14CollectiveConvINS1_47MainloopSm100TmaUmmaWarpSpecializedImplicitGemmILS5_1ELi17ELi2ELi1ELi2EN4cute5tupleIJNSA_1CILi1EEESD_SD_EEEEENSB_IJNSC_ILi64EEENSC_ILi128EEENSB_IJNSC_ILi32EEEEEEEEENS_6half_tESL_NSA_8TiledMMAINSA_8MMA_AtomIJNSA_20SM100_MMA_F16BF16_SSISL_SL_fLi64ELi128ELNSA_4UMMA5MajorE0ELSQ_1ELNSP_7ScaleInE0ELSR_0EEEEEENSA_6LayoutISE_NSB_IJNSC_ILi0EEESV_SV_EEEEENSB_IJNSA_10UnderscoreESY_SY_EEEEENS7_6detail27Sm100ImplicitGemmTileTraitsINSA_20SM90_TMA_LOAD_IM2COLENSA_14ComposedLayoutINSA_7SwizzleILi2ELi4ELi3EEENSA_18smem_ptr_flag_bitsILi16EEENSU_INSB_IJNSC_ILi8EEESI_EEENSB_IJSI_SD_EEEEEEEvEENS12_INSA_13SM90_TMA_LOADENS14_INS15_ILi3ELi4ELi3EEES18_NSU_INSB_IJSG_S19_EEENSB_IJSD_SG_EEEEEEEvEEEENS_8epilogue10collective18CollectiveEpilogueINS1N_23Sm100TmaWarpSpecializedILi4ELi2ELi16ELb1ELb0EEEJSK_NSB_IJNSU_ISG_SD_EENSU_ISI_SD_EEEEESL_NSB_IJNSB_IJlllEEESD_SV_EEESL_S1W_NS1N_6fusion15FusionCallbacksIS1R_NS1X_17LinearCombinationISL_fSL_fLNS_15FloatRoundStyleE2EEESK_S1U_JEEENSA_5SM1004TMEM4LOAD26SM100_TMEM_LOAD_16dp256b4xES13_S1D_NSA_17SM75_U32x4_LDSM_NENSA_21SM90_TMA_STORE_IM2COLES1D_NSA_17SM90_U32x4_STSM_NENSA_39AutoVectorizingCopyWithAssumedAlignmentILi128EEEEEEvvEEEEvNT_6ParamsE)
        /*0038*/ 	.word	0x00000008


	//----- nvinfo : EIATTR_MIN_STACK_SIZE
	.align		4
.L_27:
        /*003c*/ 	.byte	0x04, 0x12
        /*003e*/ 	.short	(.L_29 - .L_28)
	.align		4
.L_28:
        /*0040*/ 	.word	index@(_ZN7cutlass13device_kernelINS_4conv6kernel13ConvUniversalINS1_16ConvProblemShapeILNS1_8OperatorE1ELi2EEENS1_10collective14CollectiveConvINS1_47MainloopSm100TmaUmmaWarpSpecializedImplicitGemmILS5_1ELi17ELi2ELi1ELi2EN4cute5tupleIJNSA_1CILi1EEESD_SD_EEEEENSB_IJNSC_ILi64EEENSC_ILi128EEENSB_IJNSC_ILi32EEEEEEEEENS_6half_tESL_NSA_8TiledMMAINSA_8MMA_AtomIJNSA_20SM100_MMA_F16BF16_SSISL_SL_fLi64ELi128ELNSA_4UMMA5MajorE0ELSQ_1ELNSP_7ScaleInE0ELSR_0EEEEEENSA_6LayoutISE_NSB_IJNSC_ILi0EEESV_SV_EEEEENSB_IJNSA_10UnderscoreESY_SY_EEEEENS7_6detail27Sm100ImplicitGemmTileTraitsINSA_20SM90_TMA_LOAD_IM2COLENSA_14ComposedLayoutINSA_7SwizzleILi2ELi4ELi3EEENSA_18smem_ptr_flag_bitsILi16EEENSU_INSB_IJNSC_ILi8EEESI_EEENSB_IJSI_SD_EEEEEEEvEENS12_INSA_13SM90_TMA_LOADENS14_INS15_ILi3ELi4ELi3EEES18_NSU_INSB_IJSG_S19_EEENSB_IJSD_SG_EEEEEEEvEEEENS_8epilogue10collective18CollectiveEpilogueINS1N_23Sm100TmaWarpSpecializedILi4ELi2ELi16ELb1ELb0EEEJSK_NSB_IJNSU_ISG_SD_EENSU_ISI_SD_EEEEESL_NSB_IJNSB_IJlllEEESD_SV_EEESL_S1W_NS1N_6fusion15FusionCallbacksIS1R_NS1X_17LinearCombinationISL_fSL_fLNS_15FloatRoundStyleE2EEESK_S1U_JEEENSA_5SM1004TMEM4LOAD26SM100_TMEM_LOAD_16dp256b4xES13_S1D_NSA_17SM75_U32x4_LDSM_NENSA_21SM90_TMA_STORE_IM2COLES1D_NSA_17SM90_U32x4_STSM_NENSA_39AutoVectorizingCopyWithAssumedAlignmentILi128EEEEEEvvEEEEvNT_6ParamsE)
        /*0044*/ 	.word	0x00000008
.L_29:


//--------------------- .nv.compat                --------------------------
	.section	.nv.compat,"",@"SHT_CUDA_COMPAT_INFO"
	.align	4
        /*0000*/ 	.byte	0x02, 0x09, 0x01, 0x00, 0x02, 0x02, 0x02, 0x00, 0x02, 0x05, 0x05, 0x00, 0x03, 0x07, 0x01, 0x01
        /*0010*/ 	.byte	0x02, 0x03, 0x01, 0x00, 0x02, 0x06, 0x01, 0x00, 0x04, 0x0b, 0x08, 0x00, 0x09, 0x00, 0x00, 0x00
        /*0020*/ 	.byte	0x00, 0x00, 0x00, 0x00


//--------------------- .nv.info._ZN7cutlass13device_kernelINS_4conv6kernel13ConvUniversalINS1_16ConvProblemShapeILNS1_8OperatorE1ELi2EEENS1_10collective14CollectiveConvINS1_47MainloopSm100TmaUmmaWarpSpecializedImplicitGemmILS5_1ELi17ELi2ELi1ELi2EN4cute5tupleIJNSA_1CILi1EEESD_SD_EEEEENSB_IJNSC_ILi64EEENSC_ILi128EEENSB_IJNSC_ILi32EEEEEEEEENS_6half_tESL_NSA_8TiledMMAINSA_8MMA_AtomIJNSA_20SM100_MMA_F16BF16_SSISL_SL_fLi64ELi128ELNSA_4UMMA5MajorE0ELSQ_1ELNSP_7ScaleInE0ELSR_0EEEEEENSA_6LayoutISE_NSB_IJNSC_ILi0EEESV_SV_EEEEENSB_IJNSA_10UnderscoreESY_SY_EEEEENS7_6detail27Sm100ImplicitGemmTileTraitsINSA_20SM90_TMA_LOAD_IM2COLENSA_14ComposedLayoutINSA_7SwizzleILi2ELi4ELi3EEENSA_18smem_ptr_flag_bitsILi16EEENSU_INSB_IJNSC_ILi8EEESI_EEENSB_IJSI_SD_EEEEEEEvEENS12_INSA_13SM90_TMA_LOADENS14_INS15_ILi3ELi4ELi3EEES18_NSU_INSB_IJSG_S19_EEENSB_IJSD_SG_EEEEEEEvEEEENS_8epilogue10collective18CollectiveEpilogueINS1N_23Sm100TmaWarpSpecializedILi4ELi2ELi16ELb1ELb0EEEJSK_NSB_IJNSU_ISG_SD_EENSU_ISI_SD_EEEEESL_NSB_IJNSB_IJlllEEESD_SV_EEESL_S1W_NS1N_6fusion15FusionCallbacksIS1R_NS1X_17LinearCombinationISL_fSL_fLNS_15FloatRoundStyleE2EEESK_S1U_JEEENSA_5SM1004TMEM4LOAD26SM100_TMEM_LOAD_16dp256b4xES13_S1D_NSA_17SM75_U32x4_LDSM_NENSA_21SM90_TMA_STORE_IM2COLES1D_NSA_17SM90_U32x4_STSM_NENSA_39AutoVectorizingCopyWithAssumedAlignmentILi128EEEEEEvvEEEEvNT_6ParamsE --------------------------
	.section	.nv.info._ZN7cutlass13device_kernelINS_4conv6kernel13ConvUniversalINS1_16ConvProblemShapeILNS1_8OperatorE1ELi2EEENS1_10collective14CollectiveConvINS1_47MainloopSm100TmaUmmaWarpSpecializedImplicitGemmILS5_1ELi17ELi2ELi1ELi2EN4cute5tupleIJNSA_1CILi1EEESD_SD_EEEEENSB_IJNSC_ILi64EEENSC_ILi128EEENSB_IJNSC_ILi32EEEEEEEEENS_6half_tESL_NSA_8TiledMMAINSA_8MMA_AtomIJNSA_20SM100_MMA_F16BF16_SSISL_SL_fLi64ELi128ELNSA_4UMMA5MajorE0ELSQ_1ELNSP_7ScaleInE0ELSR_0EEEEEENSA_6LayoutISE_NSB_IJNSC_ILi0EEESV_SV_EEEEENSB_IJNSA_10UnderscoreESY_SY_EEEEENS7_6detail27Sm100ImplicitGemmTileTraitsINSA_20SM90_TMA_LOAD_IM2COLENSA_14ComposedLayoutINSA_7SwizzleILi2ELi4ELi3EEENSA_18smem_ptr_flag_bitsILi16EEENSU_INSB_IJNSC_ILi8EEESI_EEENSB_IJSI_SD_EEEEEEEvEENS12_INSA_13SM90_TMA_LOADENS14_INS15_ILi3ELi4ELi3EEES18_NSU_INSB_IJSG_S19_EEENSB_IJSD_SG_EEEEEEEvEEEENS_8epilogue10collective18CollectiveEpilogueINS1N_23Sm100TmaWarpSpecializedILi4ELi2ELi16ELb1ELb0EEEJSK_NSB_IJNSU_ISG_SD_EENSU_ISI_SD_EEEEESL_NSB_IJNSB_IJlllEEESD_SV_EEESL_S1W_NS1N_6fusion15FusionCallbacksIS1R_NS1X_17LinearCombinationISL_fSL_fLNS_15FloatRoundStyleE2EEESK_S1U_JEEENSA_5SM1004TMEM4LOAD26SM100_TMEM_LOAD_16dp256b4xES13_S1D_NSA_17SM75_U32x4_LDSM_NENSA_21SM90_TMA_STORE_IM2COLES1D_NSA_17SM90_U32x4_STSM_NENSA_39AutoVectorizingCopyWithAssumedAlignmentILi128EEEEEEvvEEEEvNT_6ParamsE,"",@"SHT_CUDA_INFO"
	.sectionflags	@""
	.align	4


	//----- nvinfo : EIATTR_CUDA_API_VERSION
	.align		4
        /*0000*/ 	.byte	0x04, 0x37
        /*0002*/ 	.short	(.L_31 - .L_30)
.L_30:
        /*0004*/ 	.word	0x00000082


	//----- nvinfo : EIATTR_KPARAM_INFO
	.align		4
.L_31:
        /*0008*/ 	.byte	0x04, 0x17
        /*000a*/ 	.short	(.L_33 - .L_32)
.L_32:
        /*000c*/ 	.word	0x00000000
        /*0010*/ 	.short	0x0000
        /*0012*/ 	.short	0x0000
        /*0014*/ 	.byte	0x00, 0xf0, 0x01, 0x20


	//----- nvinfo : EIATTR_AT_ENTRY_FRAGMENTS
	.align		4
.L_33:
        /*0018*/ 	.byte	0x04, 0x4f
        /*001a*/ 	.short	(.L_35 - .L_34)


	//   ....[0]....
.L_34:
        /*001c*/ 	.word	0x00000006


	//----- nvinfo : EIATTR_RESERVED_SMEM_USED
	.align		4
.L_35:
        /*0020*/ 	.byte	0x01, 0x41
	.zero		2


	//----- nvinfo : EIATTR_SPARSE_MMA_MASK
	.align		4
        /*0024*/ 	.byte	0x03, 0x50
        /*0026*/ 	.short	0x0000


	//----- nvinfo : EIATTR_TCGEN05_1CTA_USED
	.align		4
        /*0028*/ 	.byte	0x01, 0x51
	.zero		2


	//----- nvinfo : EIATTR_MAXREG_COUNT
	.align		4
        /*002c*/ 	.byte	0x03, 0x1b
        /*002e*/ 	.short	0x00ff


	//----- nvinfo : EIATTR_NUM_BARRIERS
	.align		4
        /*0030*/ 	.byte	0x02, 0x4c
        /*0032*/ 	.byte	0x07
	.zero		1


	//----- nvinfo : EIATTR_EXTERNS
	.align		4
        /*0034*/ 	.byte	0x04, 0x0f
        /*0036*/ 	.short	(.L_37 - .L_36)


	//   ....[0]....
	.align		4
.L_36:
        /*0038*/ 	.word	index@(__assertfail)


	//----- nvinfo : EIATTR_MERCURY_ISA_VERSION
	.align		4
.L_37:
        /*003c*/ 	.byte	0x03, 0x5f
        /*003e*/ 	.short	0x0101


	//----- nvinfo : EIATTR_INT_WARP_WIDE_INSTR_OFFSETS
	.align		4
        /*0040*/ 	.byte	0x04, 0x31
        /*0042*/ 	.short	(.L_39 - .L_38)


	//   ....[0]....
.L_38:
        /*0044*/ 	.word	0x00004280


	//   ....[1]....
        /*0048*/ 	.word	0x000042a0


	//   ....[2]....
        /*004c*/ 	.word	0x000042d0


	//   ....[3]....
        /*0050*/ 	.word	0x00004d90


	//   ....[4]....
        /*0054*/ 	.word	0x00004db0


	//   ....[5]....
        /*0058*/ 	.word	0x00004ed0


	//   ....[6]....
        /*005c*/ 	.word	0x00004ef0


	//   ....[7]....
        /*0060*/ 	.word	0x00005060


	//   ....[8]....
        /*0064*/ 	.word	0x00005080


	//   ....[9]....
        /*0068*/ 	.word	0x000052d0


	//   ....[10]....
        /*006c*/ 	.word	0x000052e0


	//----- nvinfo : EIATTR_COOP_GROUP_MASK_REGIDS
	.align		4
.L_39:
        /*0070*/ 	.byte	0x04, 0x29
        /*0072*/ 	.short	(.L_41 - .L_40)


	//   ....[0]....
.L_40:
        /*0074*/ 	.word	0xffffffff


	//   ....[1]....
        /*0078*/ 	.word	0xffffffff


	//   ....[2]....
        /*007c*/ 	.word	0xffffffff


	//   ....[3]....
        /*0080*/ 	.word	0xffffffff


	//   ....[4]....
        /*0084*/ 	.word	0xffffffff


	//   ....[5]....
        /*0088*/ 	.word	0xffffffff


	//   ....[6]....
        /*008c*/ 	.word	0xffffffff


	//   ....[7]....
        /*0090*/ 	.word	0xffffffff


	//   ....[8]....
        /*0094*/ 	.word	0xffffffff


	//   ....[9]....
        /*0098*/ 	.word	0xffffffff


	//   ....[10]....
        /*009c*/ 	.word	0xffffffff


	//   ....[11]....
        /*00a0*/ 	.word	0xffffffff


	//----- nvinfo : EIATTR_COOP_GROUP_INSTR_OFFSETS
	.align		4
.L_41:
        /*00a4*/ 	.byte	0x04, 0x28
        /*00a6*/ 	.short	(.L_43 - .L_42)


	//   ....[0]....
.L_42:
        /*00a8*/ 	.word	0x000000a0


	//   ....[1]....
        /*00ac*/ 	.word	0x000004e0


	//   ....[2]....
        /*00b0*/ 	.word	0x00000820


	//   ....[3]....
        /*00b4*/ 	.word	0x000009c0


	//   ....[4]....
        /*00b8*/ 	.word	0x00000ac0


	//   ....[5]....
        /*00bc*/ 	.word	0x00000c10


	//   ....[6]....
        /*00c0*/ 	.word	0x00002390


	//   ....[7]....
        /*00c4*/ 	.word	0x000036e0


	//   ....[8]....
        /*00c8*/ 	.word	0x000038f0


	//   ....[9]....
        /*00cc*/ 	.word	0x00003920


	//   ....[10]....
        /*00d0*/ 	.word	0x00004160


	//   ....[11]....
        /*00d4*/ 	.word	0x000043a0


	//----- nvinfo : EIATTR_VRC_CTA_INIT_COUNT
	.align		4
.L_43:
        /*00d8*/ 	.byte	0x02, 0x4a
        /*00da*/ 	.byte	0x80
	.zero		1


	//----- nvinfo : EIATTR_SYSCALL_OFFSETS
	.align		4
        /*00dc*/ 	.byte	0x04, 0x46
        /*00de*/ 	.short	(.L_45 - .L_44)


	//   ....[0]....
.L_44:
        /*00e0*/ 	.word	0x00005ee0


	//   ....[1]....
        /*00e4*/ 	.word	0x00005fd0


	//   ....[2]....
        /*00e8*/ 	.word	0x000067a0


	//   ....[3]....
        /*00ec*/ 	.word	0x00007070


	//   ....[4]....
        /*00f0*/ 	.word	0x00007900


	//   ....[5]....
        /*00f4*/ 	.word	0x00008180


	//----- nvinfo : EIATTR_MBARRIER_INSTR_OFFSETS
	.align		4
.L_45:
        /*00f8*/ 	.byte	0x04, 0x39
        /*00fa*/ 	.short	(.L_47 - .L_46)


	//   ....[0]....
.L_46:
        /*00fc*/ 	.word	0x000005e0
        /*0100*/ 	.word	0x000000ff
        /*0104*/ 	.word	0x00000000
        /*0108*/ 	.short	0x0100
        /*010a*/ 	.byte	0x05
	.zero		1


	//   ....[1]....
        /*010c*/ 	.word	0x000005f0
        /*0110*/ 	.word	0x000000ff
        /*0114*/ 	.word	0x00000088
        /*0118*/ 	.short	0x0100
        /*011a*/ 	.byte	0x05
	.zero		1


	//   ....[2]....
        /*011c*/ 	.word	0x00000600
        /*0120*/ 	.word	0x000000ff
        /*0124*/ 	.word	0x00000008
        /*0128*/ 	.short	0x0100
        /*012a*/ 	.byte	0x05
	.zero		1


	//   ....[3]....
        /*012c*/ 	.word	0x00000610
        /*0130*/ 	.word	0x000000ff
        /*0134*/ 	.word	0x00000090
        /*0138*/ 	.short	0x0100
        /*013a*/ 	.byte	0x05
	.zero		1


	//   ....[4]....
        /*013c*/ 	.word	0x00000620
        /*0140*/ 	.word	0x000000ff
        /*0144*/ 	.word	0x00000010
        /*0148*/ 	.short	0x0100
        /*014a*/ 	.byte	0x05
	.zero		1


	//   ....[5]....
        /*014c*/ 	.word	0x00000630
        /*0150*/ 	.word	0x000000ff
        /*0154*/ 	.word	0x00000098
        /*0158*/ 	.short	0x0100
        /*015a*/ 	.byte	0x05
	.zero		1


	//   ....[6]....
        /*015c*/ 	.word	0x00000640
        /*0160*/ 	.word	0x000000ff
        /*0164*/ 	.word	0x00000018
        /*0168*/ 	.short	0x0100
        /*016a*/ 	.byte	0x05
	.zero		1


	//   ....[7]....
        /*016c*/ 	.word	0x00000650
        /*0170*/ 	.word	0x000000ff
        /*0174*/ 	.word	0x000000a0
        /*0178*/ 	.short	0x0100
        /*017a*/ 	.byte	0x05
	.zero		1


	//   ....[8]....
        /*017c*/ 	.word	0x00000660
        /*0180*/ 	.word	0x000000ff
        /*0184*/ 	.word	0x00000020
        /*0188*/ 	.short	0x0100
        /*018a*/ 	.byte	0x05
	.zero		1


	//   ....[9]....
        /*018c*/ 	.word	0x00000670
        /*0190*/ 	.word	0x000000ff
        /*0194*/ 	.word	0x000000a8
        /*0198*/ 	.short	0x0100
        /*019a*/ 	.byte	0x05
	.zero		1


	//   ....[10]....
        /*019c*/ 	.word	0x00000680
        /*01a0*/ 	.word	0x000000ff
        /*01a4*/ 	.word	0x00000028
        /*01a8*/ 	.short	0x0100
        /*01aa*/ 	.byte	0x05
	.zero		1


	//   ....[11]....
        /*01ac*/ 	.word	0x00000690
        /*01b0*/ 	.word	0x000000ff
        /*01b4*/ 	.word	0x000000b0
        /*01b8*/ 	.short	0x0100
        /*01ba*/ 	.byte	0x05
	.zero		1


	//   ....[12]....
        /*01bc*/ 	.word	0x000006a0
        /*01c0*/ 	.word	0x000000ff
        /*01c4*/ 	.word	0x00000030
        /*01c8*/ 	.short	0x0100
        /*01ca*/ 	.byte	0x05
	.zero		1


	//   ....[13]....
        /*01cc*/ 	.word	0x000006b0
        /*01d0*/ 	.word	0x000000ff
        /*01d4*/ 	.word	0x000000b8
        /*01d8*/ 	.short	0x0100
        /*01da*/ 	.byte	0x05
	.zero		1


	//   ....[14]....
        /*01dc*/ 	.word	0x000006c0
        /*01e0*/ 	.word	0x000000ff
        /*01e4*/ 	.word	0x00000038
        /*01e8*/ 	.short	0x0100
        /*01ea*/ 	.byte	0x05
	.zero		1


	//   ....[15]....
        /*01ec*/ 	.word	0x000006d0
        /*01f0*/ 	.word	0x000000ff
        /*01f4*/ 	.word	0x000000c0
        /*01f8*/ 	.short	0x0100
        /*01fa*/ 	.byte	0x05
	.zero		1


	//   ....[16]....
        /*01fc*/ 	.word	0x000006e0
        /*0200*/ 	.word	0x000000ff
        /*0204*/ 	.word	0x00000040
        /*0208*/ 	.short	0x0100
        /*020a*/ 	.byte	0x05
	.zero		1


	//   ....[17]....
        /*020c*/ 	.word	0x000006f0
        /*0210*/ 	.word	0x000000ff
        /*0214*/ 	.word	0x000000c8
        /*0218*/ 	.short	0x0100
        /*021a*/ 	.byte	0x05
	.zero		1


	//   ....[18]....
        /*021c*/ 	.word	0x00000700
        /*0220*/ 	.word	0x000000ff
        /*0224*/ 	.word	0x00000048
        /*0228*/ 	.short	0x0100
        /*022a*/ 	.byte	0x05
	.zero		1


	//   ....[19]....
        /*022c*/ 	.word	0x00000710
        /*0230*/ 	.word	0x000000ff
        /*0234*/ 	.word	0x000000d0
        /*0238*/ 	.short	0x0100
        /*023a*/ 	.byte	0x05
	.zero		1


	//   ....[20]....
        /*023c*/ 	.word	0x00000720
        /*0240*/ 	.word	0x000000ff
        /*0244*/ 	.word	0x00000050
        /*0248*/ 	.short	0x0100
        /*024a*/ 	.byte	0x05
	.zero		1


	//   ....[21]....
        /*024c*/ 	.word	0x00000730
        /*0250*/ 	.word	0x000000ff
        /*0254*/ 	.word	0x000000d8
        /*0258*/ 	.short	0x0100
        /*025a*/ 	.byte	0x05
	.zero		1


	//   ....[22]....
        /*025c*/ 	.word	0x00000740
        /*0260*/ 	.word	0x000000ff
        /*0264*/ 	.word	0x00000058
        /*0268*/ 	.short	0x0100
        /*026a*/ 	.byte	0x05
	.zero		1


	//   ....[23]....
        /*026c*/ 	.word	0x00000750
        /*0270*/ 	.word	0x000000ff
        /*0274*/ 	.word	0x000000e0
        /*0278*/ 	.short	0x0100
        /*027a*/ 	.byte	0x05
	.zero		1


	//   ....[24]....
        /*027c*/ 	.word	0x00000760
        /*0280*/ 	.word	0x000000ff
        /*0284*/ 	.word	0x00000060
        /*0288*/ 	.short	0x0100
        /*028a*/ 	.byte	0x05
	.zero		1


	//   ....[25]....
        /*028c*/ 	.word	0x00000770
        /*0290*/ 	.word	0x000000ff
        /*0294*/ 	.word	0x000000e8
        /*0298*/ 	.short	0x0100
        /*029a*/ 	.byte	0x05
	.zero		1


	//   ....[26]....
        /*029c*/ 	.word	0x00000780
        /*02a0*/ 	.word	0x000000ff
        /*02a4*/ 	.word	0x00000068
        /*02a8*/ 	.short	0x0100
        /*02aa*/ 	.byte	0x05
	.zero		1


	//   ....[27]....
        /*02ac*/ 	.word	0x00000790
        /*02b0*/ 	.word	0x000000ff
        /*02b4*/ 	.word	0x000000f0
        /*02b8*/ 	.short	0x0100
        /*02ba*/ 	.byte	0x05
	.zero		1


	//   ....[28]....
        /*02bc*/ 	.word	0x000007a0
        /*02c0*/ 	.word	0x000000ff
        /*02c4*/ 	.word	0x00000070
        /*02c8*/ 	.short	0x0100
        /*02ca*/ 	.byte	0x05
	.zero		1


	//   ....[29]....
        /*02cc*/ 	.word	0x000007b0
        /*02d0*/ 	.word	0x000000ff
        /*02d4*/ 	.word	0x000000f8
        /*02d8*/ 	.short	0x0100
        /*02da*/ 	.byte	0x05
	.zero		1


	//   ....[30]....
        /*02dc*/ 	.word	0x000007c0
        /*02e0*/ 	.word	0x000000ff
        /*02e4*/ 	.word	0x00000078
        /*02e8*/ 	.short	0x0100
        /*02ea*/ 	.byte	0x05
	.zero		1


	//   ....[31]....
        /*02ec*/ 	.word	0x000007d0
        /*02f0*/ 	.word	0x000000ff
        /*02f4*/ 	.word	0x00000100
        /*02f8*/ 	.short	0x0100
        /*02fa*/ 	.byte	0x05
	.zero		1


	//   ....[32]....
        /*02fc*/ 	.word	0x000007e0
        /*0300*/ 	.word	0x000000ff
        /*0304*/ 	.word	0x00000080
        /*0308*/ 	.short	0x0100
        /*030a*/ 	.byte	0x05
	.zero		1


	//   ....[33]....
        /*030c*/ 	.word	0x000007f0
        /*0310*/ 	.word	0x000000ff
        /*0314*/ 	.word	0x00000108
        /*0318*/ 	.short	0x0100
        /*031a*/ 	.byte	0x05
	.zero		1


	//   ....[34]....
        /*031c*/ 	.word	0x00000930
        /*0320*/ 	.word	0x000000ff
        /*0324*/ 	.word	0x00000110
        /*0328*/ 	.short	0x0100
        /*032a*/ 	.byte	0x07
	.zero		1


	//   ....[35]....
        /*032c*/ 	.word	0x00000940
        /*0330*/ 	.word	0x000000ff
        /*0334*/ 	.word	0x00000130
        /*0338*/ 	.short	0x0100
        /*033a*/ 	.byte	0x07
	.zero		1


	//   ....[36]....
        /*033c*/ 	.word	0x00000950
        /*0340*/ 	.word	0x000000ff
        /*0344*/ 	.word	0x00000118
        /*0348*/ 	.short	0x0100
        /*034a*/ 	.byte	0x07
	.zero		1


	//   ....[37]....
        /*034c*/ 	.word	0x00000960
        /*0350*/ 	.word	0x000000ff
        /*0354*/ 	.word	0x00000138
        /*0358*/ 	.short	0x0100
        /*035a*/ 	.byte	0x07
	.zero		1


	//   ....[38]....
        /*035c*/ 	.word	0x00000970
        /*0360*/ 	.word	0x000000ff
        /*0364*/ 	.word	0x00000120
        /*0368*/ 	.short	0x0100
        /*036a*/ 	.byte	0x07
	.zero		1


	//   ....[39]....
        /*036c*/ 	.word	0x00000980
        /*0370*/ 	.word	0x000000ff
        /*0374*/ 	.word	0x00000140
        /*0378*/ 	.short	0x0100
        /*037a*/ 	.byte	0x07
	.zero		1


	//   ....[40]....
        /*037c*/ 	.word	0x00000990
        /*0380*/ 	.word	0x000000ff
        /*0384*/ 	.word	0x00000128
        /*0388*/ 	.short	0x0100
        /*038a*/ 	.byte	0x07
	.zero		1


	//   ....[41]....
        /*038c*/ 	.word	0x000009a0
        /*0390*/ 	.word	0x000000ff
        /*0394*/ 	.word	0x00000148
        /*0398*/ 	.short	0x0100
        /*039a*/ 	.byte	0x07
	.zero		1


	//   ....[42]....
        /*039c*/ 	.word	0x00000a90
        /*03a0*/ 	.word	0x000000ff
        /*03a4*/ 	.word	0x00000150
        /*03a8*/ 	.short	0x0100
        /*03aa*/ 	.byte	0x05
	.zero		1


	//   ....[43]....
        /*03ac*/ 	.word	0x00000aa0
        /*03b0*/ 	.word	0x000000ff
        /*03b4*/ 	.word	0x00000158
        /*03b8*/ 	.short	0x0100
        /*03ba*/ 	.byte	0x05
	.zero		1


	//   ....[44]....
        /*03bc*/ 	.word	0x00000be0
        /*03c0*/ 	.word	0x000000ff
        /*03c4*/ 	.word	0x00000160
        /*03c8*/ 	.short	0x0100
        /*03ca*/ 	.byte	0x05
	.zero		1


	//   ....[45]....
        /*03cc*/ 	.word	0x00000bf0
        /*03d0*/ 	.word	0x000000ff
        /*03d4*/ 	.word	0x00000168
        /*03d8*/ 	.short	0x0100
        /*03da*/ 	.byte	0x05
	.zero		1


	//   ....[46]....
        /*03dc*/ 	.word	0x00000d20
        /*03e0*/ 	.word	0x000000ff
        /*03e4*/ 	.word	0x00000170
        /*03e8*/ 	.short	0x0100
        /*03ea*/ 	.byte	0x07
	.zero		1


	//   ....[47]....
        /*03ec*/ 	.word	0x00000d30
        /*03f0*/ 	.word	0x000000ff
        /*03f4*/ 	.word	0x00000180
        /*03f8*/ 	.short	0x0100
        /*03fa*/ 	.byte	0x07
	.zero		1


	//   ....[48]....
        /*03fc*/ 	.word	0x00000d40
        /*0400*/ 	.word	0x000000ff
        /*0404*/ 	.word	0x00000178
        /*0408*/ 	.short	0x0100
        /*040a*/ 	.byte	0x07
	.zero		1


	//   ....[49]....
        /*040c*/ 	.word	0x00000d50
        /*0410*/ 	.word	0x000000ff
        /*0414*/ 	.word	0x00000188
        /*0418*/ 	.short	0x0100
        /*041a*/ 	.byte	0x07
	.zero		1


	//   ....[50]....
        /*041c*/ 	.word	0x00001690
        /*0420*/ 	.word	0x000000ff
        /*0424*/ 	.word	0x00000088
        /*0428*/ 	.short	0x010a
        /*042a*/ 	.byte	0x04
	.zero		1


	//   ....[51]....
        /*042c*/ 	.word	0x00001960
        /*0430*/ 	.word	0x000000ff
        /*0434*/ 	.word	0x00000088
        /*0438*/ 	.short	0x010a
        /*043a*/ 	.byte	0x11
	.zero		1


	//   ....[52]....
        /*043c*/ 	.word	0x00001ad0
        /*0440*/ 	.word	0x000000ff
        /*0444*/ 	.word	0x00000088
        /*0448*/ 	.short	0x010a
        /*044a*/ 	.byte	0x08
	.zero		1


	//   ....[53]....
        /*044c*/ 	.word	0x00001cf0
        /*0450*/ 	.word	0x000000ff
        /*0454*/ 	.word	0x00000158
        /*0458*/ 	.short	0x0101
        /*045a*/ 	.byte	0x16
	.zero		1


	//   ....[54]....
        /*045c*/ 	.word	0x00001d20
        /*0460*/ 	.word	0x000000ff
        /*0464*/ 	.word	0x00000088
        /*0468*/ 	.short	0x010a
        /*046a*/ 	.byte	0x04
	.zero		1


	//   ....[55]....
        /*046c*/ 	.word	0x00001fd0
        /*0470*/ 	.word	0x000000ff
        /*0474*/ 	.word	0x00000088
        /*0478*/ 	.short	0x010a
        /*047a*/ 	.byte	0x19
	.zero		1


	//   ....[56]....
        /*047c*/ 	.word	0x00002140
        /*0480*/ 	.word	0x000000ff
        /*0484*/ 	.word	0x00000088
        /*0488*/ 	.short	0x010a
        /*048a*/ 	.byte	0x08
	.zero		1


	//   ....[57]....
        /*048c*/ 	.word	0x000023a0
        /*0490*/ 	.word	0x000000ff
        /*0494*/ 	.word	0x00000160
        /*0498*/ 	.short	0x010a
        /*049a*/ 	.byte	0x16
	.zero		1


	//   ....[58]....
        /*049c*/ 	.word	0x00002460
        /*04a0*/ 	.word	0x000000ff
        /*04a4*/ 	.word	0x00000000
        /*04a8*/ 	.short	0x0101
        /*04aa*/ 	.byte	0x04
	.zero		1


	//   ....[59]....
        /*04ac*/ 	.word	0x00002960
        /*04b0*/ 	.word	0x000000ff
        /*04b4*/ 	.word	0x00000000
        /*04b8*/ 	.short	0x010a
        /*04ba*/ 	.byte	0x04
	.zero		1


	//   ....[60]....
        /*04bc*/ 	.word	0x00002a00
        /*04c0*/ 	.word	0x000000ff
        /*04c4*/ 	.word	0x00000000
        /*04c8*/ 	.short	0x010a
        /*04ca*/ 	.byte	0x04
	.zero		1


	//   ....[61]....
        /*04cc*/ 	.word	0x00002aa0
        /*04d0*/ 	.word	0x000000ff
        /*04d4*/ 	.word	0x00000000
        /*04d8*/ 	.short	0x010a
        /*04da*/ 	.byte	0x04
	.zero		1


	//   ....[62]....
        /*04dc*/ 	.word	0x00002b40
        /*04e0*/ 	.word	0x000000ff
        /*04e4*/ 	.word	0x00000000
        /*04e8*/ 	.short	0x010a
        /*04ea*/ 	.byte	0x04
	.zero		1


	//   ....[63]....
        /*04ec*/ 	.word	0x00002be0
        /*04f0*/ 	.word	0x000000ff
        /*04f4*/ 	.word	0x00000000
        /*04f8*/ 	.short	0x010a
        /*04fa*/ 	.byte	0x04
	.zero		1


	//   ....[64]....
        /*04fc*/ 	.word	0x00002c80
        /*0500*/ 	.word	0x000000ff
        /*0504*/ 	.word	0x00000000
        /*0508*/ 	.short	0x010a
        /*050a*/ 	.byte	0x04
	.zero		1


	//   ....[65]....
        /*050c*/ 	.word	0x00002d20
        /*0510*/ 	.word	0x000000ff
        /*0514*/ 	.word	0x00000000
        /*0518*/ 	.short	0x010a
        /*051a*/ 	.byte	0x04
	.zero		1


	//   ....[66]....
        /*051c*/ 	.word	0x00002dc0
        /*0520*/ 	.word	0x000000ff
        /*0524*/ 	.word	0x00000000
        /*0528*/ 	.short	0x010a
        /*052a*/ 	.byte	0x04
	.zero		1


	//   ....[67]....
        /*052c*/ 	.word	0x00002e60
        /*0530*/ 	.word	0x000000ff
        /*0534*/ 	.word	0x00000000
        /*0538*/ 	.short	0x010a
        /*053a*/ 	.byte	0x04
	.zero		1


	//   ....[68]....
        /*053c*/ 	.word	0x00002f00
        /*0540*/ 	.word	0x000000ff
        /*0544*/ 	.word	0x00000000
        /*0548*/ 	.short	0x010a
        /*054a*/ 	.byte	0x04
	.zero		1


	//   ....[69]....
        /*054c*/ 	.word	0x00002fa0
        /*0550*/ 	.word	0x000000ff
        /*0554*/ 	.word	0x00000000
        /*0558*/ 	.short	0x010a
        /*055a*/ 	.byte	0x04
	.zero		1


	//   ....[70]....
        /*055c*/ 	.word	0x00003040
        /*0560*/ 	.word	0x000000ff
        /*0564*/ 	.word	0x00000000
        /*0568*/ 	.short	0x010a
        /*056a*/ 	.byte	0x04
	.zero		1


	//   ....[71]....
        /*056c*/ 	.word	0x000030e0
        /*0570*/ 	.word	0x000000ff
        /*0574*/ 	.word	0x00000000
        /*0578*/ 	.short	0x010a
        /*057a*/ 	.byte	0x04
	.zero		1


	//   ....[72]....
        /*057c*/ 	.word	0x00003180
        /*0580*/ 	.word	0x000000ff
        /*0584*/ 	.word	0x00000000
        /*0588*/ 	.short	0x010a
        /*058a*/ 	.byte	0x04
	.zero		1


	//   ....[73]....
        /*058c*/ 	.word	0x00003220
        /*0590*/ 	.word	0x000000ff
        /*0594*/ 	.word	0x00000000
        /*0598*/ 	.short	0x010a
        /*059a*/ 	.byte	0x04
	.zero		1


	//   ....[74]....
        /*059c*/ 	.word	0x000032c0
        /*05a0*/ 	.word	0x000000ff
        /*05a4*/ 	.word	0x00000000
        /*05a8*/ 	.short	0x010a
        /*05aa*/ 	.byte	0x04
	.zero		1


	//   ....[75]....
        /*05ac*/ 	.word	0x00003370
        /*05b0*/ 	.word	0x00000000
        /*05b4*/ 	.word	0x00000000
        /*05b8*/ 	.short	0x010a
        /*05ba*/ 	.byte	0xff
	.zero		1


	//   ....[76]....
        /*05bc*/ 	.word	0x000034a0
        /*05c0*/ 	.word	0x000000ff
        /*05c4*/ 	.word	0x00000168
        /*05c8*/ 	.short	0x010a
        /*05ca*/ 	.byte	0x2d
	.zero		1


	//   ....[77]....
        /*05cc*/ 	.word	0x00003540
        /*05d0*/ 	.word	0x000000ff
        /*05d4*/ 	.word	0x00000160
        /*05d8*/ 	.short	0x010a
        /*05da*/ 	.byte	0x2d
	.zero		1


	//   ....[78]....
        /*05dc*/ 	.word	0x000035e0
        /*05e0*/ 	.word	0x000000ff
        /*05e4*/ 	.word	0x00000000
        /*05e8*/ 	.short	0x0101
        /*05ea*/ 	.byte	0x06
	.zero		1


	//   ....[79]....
        /*05ec*/ 	.word	0x00003620
        /*05f0*/ 	.word	0x000000ff
        /*05f4*/ 	.word	0x00000168
        /*05f8*/ 	.short	0x0106
        /*05fa*/ 	.byte	0x2d
	.zero		1


	//   ....[80]....
        /*05fc*/ 	.word	0x00003660
        /*0600*/ 	.word	0x00000000
        /*0604*/ 	.word	0x00000168
        /*0608*/ 	.short	0x010a
        /*060a*/ 	.byte	0xff
	.zero		1


	//   ....[81]....
        /*060c*/ 	.word	0x00003b70
        /*0610*/ 	.word	0x000000ff
        /*0614*/ 	.word	0x00000160
        /*0618*/ 	.short	0x010a
        /*061a*/ 	.byte	0x06
	.zero		1


	//   ....[82]....
        /*061c*/ 	.word	0x00003c20
        /*0620*/ 	.word	0x000000ff
        /*0624*/ 	.word	0x00000000
        /*0628*/ 	.short	0x0101
        /*062a*/ 	.byte	0x05
	.zero		1


	//   ....[83]....
        /*062c*/ 	.word	0x00003c30
        /*0630*/ 	.word	0x000000ff
        /*0634*/ 	.word	0x00000180
        /*0638*/ 	.short	0x010a
        /*063a*/ 	.byte	0x08
	.zero		1


	//   ....[84]....
        /*063c*/ 	.word	0x00003cc0
        /*0640*/ 	.word	0x000000ff
        /*0644*/ 	.word	0x00000000
        /*0648*/ 	.short	0x010a
        /*064a*/ 	.byte	0x04
	.zero		1


	//   ....[85]....
        /*064c*/ 	.word	0x00003d30
        /*0650*/ 	.word	0x000000ff
        /*0654*/ 	.word	0x00000000
        /*0658*/ 	.short	0x010a
        /*065a*/ 	.byte	0x07
	.zero		1


	//   ....[86]....
        /*065c*/ 	.word	0x00003e60
        /*0660*/ 	.word	0x000000ff
        /*0664*/ 	.word	0x00000000
        /*0668*/ 	.short	0x010a
        /*066a*/ 	.byte	0x04
	.zero		1


	//   ....[87]....
        /*066c*/ 	.word	0x000040b0
        /*0670*/ 	.word	0x000000ff
        /*0674*/ 	.word	0x00000000
        /*0678*/ 	.short	0x010a
        /*067a*/ 	.byte	0x05
	.zero		1


	//   ....[88]....
        /*067c*/ 	.word	0x00004140
        /*0680*/ 	.word	0x000000ff
        /*0684*/ 	.word	0x00000000
        /*0688*/ 	.short	0x010a
        /*068a*/ 	.byte	0x07
	.zero		1


	//   ....[89]....
        /*068c*/ 	.word	0x00004660
        /*0690*/ 	.word	0x000000ff
        /*0694*/ 	.word	0x00000160
        /*0698*/ 	.short	0x010a
        /*069a*/ 	.byte	0x16
	.zero		1


	//   ....[90]....
        /*069c*/ 	.word	0x00004700
        /*06a0*/ 	.word	0x000000ff
        /*06a4*/ 	.word	0x00000000
        /*06a8*/ 	.short	0x0101
        /*06aa*/ 	.byte	0x0f
	.zero		1


	//   ....[91]....
        /*06ac*/ 	.word	0x00004a20
        /*06b0*/ 	.word	0x000000ff
        /*06b4*/ 	.word	0x00000158
        /*06b8*/ 	.short	0x010a
        /*06ba*/ 	.byte	0x16
	.zero		1


	//   ....[92]....
        /*06bc*/ 	.word	0x00004c00
        /*06c0*/ 	.word	0x000000ff
        /*06c4*/ 	.word	0x00000130
        /*06c8*/ 	.short	0x010a
        /*06ca*/ 	.byte	0x16
	.zero		1


	//   ....[93]....
        /*06cc*/ 	.word	0x00004e70
        /*06d0*/ 	.word	0x000000ff
        /*06d4*/ 	.word	0x00000110
        /*06d8*/ 	.short	0x010b
        /*06da*/ 	.byte	0x16
	.zero		1


	//   ....[94]....
        /*06dc*/ 	.word	0x00004e80
        /*06e0*/ 	.word	0x000000ff
        /*06e4*/ 	.word	0x00000000
        /*06e8*/ 	.short	0x0101
        /*06ea*/ 	.byte	0x1f
	.zero		1


	//   ....[95]....
        /*06ec*/ 	.word	0x00004ea0
        /*06f0*/ 	.word	0x000000ff
        /*06f4*/ 	.word	0x00000138
        /*06f8*/ 	.short	0x010a
        /*06fa*/ 	.byte	0x16
	.zero		1


	//   ....[96]....
        /*06fc*/ 	.word	0x00005000
        /*0700*/ 	.word	0x000000ff
        /*0704*/ 	.word	0x00000118
        /*0708*/ 	.short	0x010b
        /*070a*/ 	.byte	0x16
	.zero		1


	//   ....[97]....
        /*070c*/ 	.word	0x00005010
        /*0710*/ 	.word	0x000000ff
        /*0714*/ 	.word	0x00000000
        /*0718*/ 	.short	0x0101
        /*071a*/ 	.byte	0x1e
	.zero		1


	//   ....[98]....
        /*071c*/ 	.word	0x00005020
        /*0720*/ 	.word	0x000000ff
        /*0724*/ 	.word	0x00000140
        /*0728*/ 	.short	0x010a
        /*072a*/ 	.byte	0x16
	.zero		1


	//   ....[99]....
        /*072c*/ 	.word	0x000051c0
        /*0730*/ 	.word	0x000000ff
        /*0734*/ 	.word	0x00000120
        /*0738*/ 	.short	0x010b
        /*073a*/ 	.byte	0x16
	.zero		1


	//   ....[100]....
        /*073c*/ 	.word	0x00005240
        /*0740*/ 	.word	0x000000ff
        /*0744*/ 	.word	0x00000000
        /*0748*/ 	.short	0x0101
        /*074a*/ 	.byte	0x2d
	.zero		1


	//   ....[101]....
        /*074c*/ 	.word	0x00005270
        /*0750*/ 	.word	0x000000ff
        /*0754*/ 	.word	0x00000148
        /*0758*/ 	.short	0x010a
        /*075a*/ 	.byte	0x16
	.zero		1


	//   ....[102]....
        /*075c*/ 	.word	0x00005440
        /*0760*/ 	.word	0x000000ff
        /*0764*/ 	.word	0x00000128
        /*0768*/ 	.short	0x010b
        /*076a*/ 	.byte	0x16
	.zero		1


	//   ....[103]....
        /*076c*/ 	.word	0x00005460
        /*0770*/ 	.word	0x000000ff
        /*0774*/ 	.word	0x00000000
        /*0778*/ 	.short	0x0101
        /*077a*/ 	.byte	0x17
	.zero		1


	//   ....[104]....
        /*077c*/ 	.word	0x00005490
        /*0780*/ 	.word	0x000000ff
        /*0784*/ 	.word	0x00000130
        /*0788*/ 	.short	0x010a
        /*078a*/ 	.byte	0x16
	.zero		1


	//   ....[105]....
        /*078c*/ 	.word	0x000054b0
        /*0790*/ 	.word	0x000000ff
        /*0794*/ 	.word	0x00000138
        /*0798*/ 	.short	0x010a
        /*079a*/ 	.byte	0x16
	.zero		1


	//   ....[106]....
        /*079c*/ 	.word	0x000054d0
        /*07a0*/ 	.word	0x000000ff
        /*07a4*/ 	.word	0x00000140
        /*07a8*/ 	.short	0x010a
        /*07aa*/ 	.byte	0x16
	.zero		1


	//   ....[107]....
        /*07ac*/ 	.word	0x00005510
        /*07b0*/ 	.word	0x00000000
        /*07b4*/ 	.word	0x00000148
        /*07b8*/ 	.short	0x010a
        /*07ba*/ 	.byte	0xff
	.zero		1


	//   ....[108]....
        /*07bc*/ 	.word	0x000058a0
        /*07c0*/ 	.word	0x000000ff
        /*07c4*/ 	.word	0x00000160
        /*07c8*/ 	.short	0x010a
        /*07ca*/ 	.byte	0x32
	.zero		1


	//   ....[109]....
        /*07cc*/ 	.word	0x000059c0
        /*07d0*/ 	.word	0x000000ff
        /*07d4*/ 	.word	0x00000000
        /*07d8*/ 	.short	0x0101
        /*07da*/ 	.byte	0x04
	.zero		1


	//   ....[110]....
        /*07dc*/ 	.word	0x00006430
        /*07e0*/ 	.word	0x000000ff
        /*07e4*/ 	.word	0x00000110
        /*07e8*/ 	.short	0x010a
        /*07ea*/ 	.byte	0x32
	.zero		1


	//   ....[111]....
        /*07ec*/ 	.word	0x000064d0
        /*07f0*/ 	.word	0x00000053
        /*07f4*/ 	.word	0x00000170
        /*07f8*/ 	.short	0x010a
        /*07fa*/ 	.byte	0xff
	.zero		1


	//   ....[112]....
        /*07fc*/ 	.word	0x000065a0
        /*0800*/ 	.word	0x000000ff
        /*0804*/ 	.word	0x00000110
        /*0808*/ 	.short	0x010a
        /*080a*/ 	.byte	0x32
	.zero		1


	//   ....[113]....
        /*080c*/ 	.word	0x00006680
        /*0810*/ 	.word	0x00000053
        /*0814*/ 	.word	0x00000170
        /*0818*/ 	.short	0x010a
        /*081a*/ 	.byte	0xff
	.zero		1


	//   ....[114]....
        /*081c*/ 	.word	0x00006dd0
        /*0820*/ 	.word	0x00000000
        /*0824*/ 	.word	0x00000000
        /*0828*/ 	.short	0x0101
        /*082a*/ 	.byte	0xff
	.zero		1


	//   ....[115]....
        /*082c*/ 	.word	0x00006de0
        /*0830*/ 	.word	0x00000004
        /*0834*/ 	.word	0x00000110
        /*0838*/ 	.short	0x010a
        /*083a*/ 	.byte	0xff
	.zero		1


	//   ....[116]....
        /*083c*/ 	.word	0x00006ea0
        /*0840*/ 	.word	0x00000004
        /*0844*/ 	.word	0x00000110
        /*0848*/ 	.short	0x010a
        /*084a*/ 	.byte	0xff
	.zero		1


	//   ....[117]....
        /*084c*/ 	.word	0x00007660
        /*0850*/ 	.word	0x0000005d
        /*0854*/ 	.word	0x00000000
        /*0858*/ 	.short	0x0101
        /*085a*/ 	.byte	0xff
	.zero		1


	//   ....[118]....
        /*085c*/ 	.word	0x00007680
        /*0860*/ 	.word	0x00000010
        /*0864*/ 	.word	0x00000110
        /*0868*/ 	.short	0x010a
        /*086a*/ 	.byte	0xff
	.zero		1


	//   ....[119]....
        /*086c*/ 	.word	0x00007730
        /*0870*/ 	.word	0x00000010
        /*0874*/ 	.word	0x00000110
        /*0878*/ 	.short	0x010a
        /*087a*/ 	.byte	0xff
	.zero		1


	//   ....[120]....
        /*087c*/ 	.word	0x00007ee0
        /*0880*/ 	.word	0x0000005d
        /*0884*/ 	.word	0x00000000
        /*0888*/ 	.short	0x0101
        /*088a*/ 	.byte	0xff
	.zero		1


	//   ....[121]....
        /*088c*/ 	.word	0x00007f00
        /*0890*/ 	.word	0x00000011
        /*0894*/ 	.word	0x00000110
        /*0898*/ 	.short	0x010a
        /*089a*/ 	.byte	0xff
	.zero		1


	//   ....[122]....
        /*089c*/ 	.word	0x00007fb0
        /*08a0*/ 	.word	0x00000011
        /*08a4*/ 	.word	0x00000110
        /*08a8*/ 	.short	0x010a
        /*08aa*/ 	.byte	0xff
	.zero		1


	//   ....[123]....
        /*08ac*/ 	.word	0x000082f0
        /*08b0*/ 	.word	0x000000ff
        /*08b4*/ 	.word	0x00000000
        /*08b8*/ 	.short	0x0101
        /*08ba*/ 	.byte	0x05
	.zero		1


	//   ....[124]....
        /*08bc*/ 	.word	0x000087c0
        /*08c0*/ 	.word	0x00000003
        /*08c4*/ 	.word	0x00000000
        /*08c8*/ 	.short	0x0101
        /*08ca*/ 	.byte	0xff
	.zero		1


	//   ....[125]....
        /*08cc*/ 	.word	0x00008a00
        /*08d0*/ 	.word	0x000000ff
        /*08d4*/ 	.word	0x00000000
        /*08d8*/ 	.short	0x0101
        /*08da*/ 	.byte	0x04
	.zero		1


	//   ....[126]....
        /*08dc*/ 	.word	0x00008a30
        /*08e0*/ 	.word	0x00000002
        /*08e4*/ 	.word	0x00000088
        /*08e8*/ 	.short	0x010a
        /*08ea*/ 	.byte	0xff
	.zero		1


	//   ....[127]....
        /*08ec*/ 	.word	0x00008a90
        /*08f0*/ 	.word	0x00000002
        /*08f4*/ 	.word	0x00000088
        /*08f8*/ 	.short	0x010a
        /*08fa*/ 	.byte	0xff
	.zero		1


	//   ....[128]....
        /*08fc*/ 	.word	0x00008af0
        /*0900*/ 	.word	0x00000002
        /*0904*/ 	.word	0x00000160
        /*0908*/ 	.short	0x010a
        /*090a*/ 	.byte	0xff
	.zero		1


	//   ....[129]....
        /*090c*/ 	.word	0x00008b50
        /*0910*/ 	.word	0x00000000
        /*0914*/ 	.word	0x00000000
        /*0918*/ 	.short	0x010a
        /*091a*/ 	.byte	0xff
	.zero		1


	//   ....[130]....
        /*091c*/ 	.word	0x00008bb0
        /*0920*/ 	.word	0x00000000
        /*0924*/ 	.word	0x00000000
        /*0928*/ 	.short	0x010a
        /*092a*/ 	.byte	0xff
	.zero		1


	//   ....[131]....
        /*092c*/ 	.word	0x00008c10
        /*0930*/ 	.word	0x00000000
        /*0934*/ 	.word	0x00000000
        /*0938*/ 	.short	0x010a
        /*093a*/ 	.byte	0xff
	.zero		1


	//   ....[132]....
        /*093c*/ 	.word	0x00008c70
        /*0940*/ 	.word	0x00000000
        /*0944*/ 	.word	0x00000000
        /*0948*/ 	.short	0x010a
        /*094a*/ 	.byte	0xff
	.zero		1


	//   ....[133]....
        /*094c*/ 	.word	0x00008cd0
        /*0950*/ 	.word	0x00000000
        /*0954*/ 	.word	0x00000000
        /*0958*/ 	.short	0x010a
        /*095a*/ 	.byte	0xff
	.zero		1


	//   ....[134]....
        /*095c*/ 	.word	0x00008d30
        /*0960*/ 	.word	0x00000000
        /*0964*/ 	.word	0x00000000
        /*0968*/ 	.short	0x010a
        /*096a*/ 	.byte	0xff
	.zero		1


	//   ....[135]....
        /*096c*/ 	.word	0x00008d90
        /*0970*/ 	.word	0x00000000
        /*0974*/ 	.word	0x00000000
        /*0978*/ 	.short	0x010a
        /*097a*/ 	.byte	0xff
	.zero		1


	//   ....[136]....
        /*097c*/ 	.word	0x00008df0
        /*0980*/ 	.word	0x00000000
        /*0984*/ 	.word	0x00000000
        /*0988*/ 	.short	0x010a
        /*098a*/ 	.byte	0xff
	.zero		1


	//   ....[137]....
        /*098c*/ 	.word	0x00008e50
        /*0990*/ 	.word	0x00000000
        /*0994*/ 	.word	0x00000000
        /*0998*/ 	.short	0x010a
        /*099a*/ 	.byte	0xff
	.zero		1


	//   ....[138]....
        /*099c*/ 	.word	0x00008eb0
        /*09a0*/ 	.word	0x00000000
        /*09a4*/ 	.word	0x00000000
        /*09a8*/ 	.short	0x010a
        /*09aa*/ 	.byte	0xff
	.zero		1


	//   ....[139]....
        /*09ac*/ 	.word	0x00008f10
        /*09b0*/ 	.word	0x00000000
        /*09b4*/ 	.word	0x00000000
        /*09b8*/ 	.short	0x010a
        /*09ba*/ 	.byte	0xff
	.zero		1


	//   ....[140]....
        /*09bc*/ 	.word	0x00008f70
        /*09c0*/ 	.word	0x00000000
        /*09c4*/ 	.word	0x00000000
        /*09c8*/ 	.short	0x010a
        /*09ca*/ 	.byte	0xff
	.zero		1


	//   ....[141]....
        /*09cc*/ 	.word	0x00008fd0
        /*09d0*/ 	.word	0x00000000
        /*09d4*/ 	.word	0x00000000
        /*09d8*/ 	.short	0x010a
        /*09da*/ 	.byte	0xff
	.zero		1


	//   ....[142]....
        /*09dc*/ 	.word	0x00009030
        /*09e0*/ 	.word	0x00000000
        /*09e4*/ 	.word	0x00000000
        /*09e8*/ 	.short	0x010a
        /*09ea*/ 	.byte	0xff
	.zero		1


	//   ....[143]....
        /*09ec*/ 	.word	0x00009090
        /*09f0*/ 	.word	0x00000000
        /*09f4*/ 	.word	0x00000000
        /*09f8*/ 	.short	0x010a
        /*09fa*/ 	.byte	0xff
	.zero		1


	//   ....[144]....
        /*09fc*/ 	.word	0x000090f0
        /*0a00*/ 	.word	0x00000000
        /*0a04*/ 	.word	0x00000000
        /*0a08*/ 	.short	0x010a
        /*0a0a*/ 	.byte	0xff
	.zero		1


	//   ....[145]....
        /*0a0c*/ 	.word	0x00009150
        /*0a10*/ 	.word	0x00000004
        /*0a14*/ 	.word	0x00000168
        /*0a18*/ 	.short	0x010a
        /*0a1a*/ 	.byte	0xff
	.zero		1


	//   ....[146]....
        /*0a1c*/ 	.word	0x000091b0
        /*0a20*/ 	.word	0x00000004
        /*0a24*/ 	.word	0x00000160
        /*0a28*/ 	.short	0x010a
        /*0a2a*/ 	.byte	0xff
	.zero		1


	//   ....[147]....
        /*0a2c*/ 	.word	0x00009210
        /*0a30*/ 	.word	0x00000000
        /*0a34*/ 	.word	0x00000160
        /*0a38*/ 	.short	0x010a
        /*0a3a*/ 	.byte	0xff
	.zero		1


	//   ....[148]....
        /*0a3c*/ 	.word	0x00009270
        /*0a40*/ 	.word	0x00000005
        /*0a44*/ 	.word	0x00000180
        /*0a48*/ 	.short	0x010a
        /*0a4a*/ 	.byte	0xff
	.zero		1


	//   ....[149]....
        /*0a4c*/ 	.word	0x000092d0
        /*0a50*/ 	.word	0x00000000
        /*0a54*/ 	.word	0x00000000
        /*0a58*/ 	.short	0x010a
        /*0a5a*/ 	.byte	0xff
	.zero		1


	//   ....[150]....
        /*0a5c*/ 	.word	0x00009330
        /*0a60*/ 	.word	0x00000000
        /*0a64*/ 	.word	0x00000000
        /*0a68*/ 	.short	0x010a
        /*0a6a*/ 	.byte	0xff
	.zero		1


	//   ....[151]....
        /*0a6c*/ 	.word	0x00009390
        /*0a70*/ 	.word	0x00000000
        /*0a74*/ 	.word	0x00000000
        /*0a78*/ 	.short	0x010a
        /*0a7a*/ 	.byte	0xff
	.zero		1


	//   ....[152]....
        /*0a7c*/ 	.word	0x000093f0
        /*0a80*/ 	.word	0x00000000
        /*0a84*/ 	.word	0x00000160
        /*0a88*/ 	.short	0x010a
        /*0a8a*/ 	.byte	0xff
	.zero		1


	//   ....[153]....
        /*0a8c*/ 	.word	0x00009450
        /*0a90*/ 	.word	0x00000000
        /*0a94*/ 	.word	0x00000158
        /*0a98*/ 	.short	0x010a
        /*0a9a*/ 	.byte	0xff
	.zero		1


	//   ....[154]....
        /*0a9c*/ 	.word	0x000094b0
        /*0aa0*/ 	.word	0x00000003
        /*0aa4*/ 	.word	0x00000130
        /*0aa8*/ 	.short	0x010a
        /*0aaa*/ 	.byte	0xff
	.zero		1


	//   ....[155]....
        /*0aac*/ 	.word	0x00009510
        /*0ab0*/ 	.word	0x00000003
        /*0ab4*/ 	.word	0x00000138
        /*0ab8*/ 	.short	0x010a
        /*0aba*/ 	.byte	0xff
	.zero		1


	//   ....[156]....
        /*0abc*/ 	.word	0x00009570
        /*0ac0*/ 	.word	0x00000003
        /*0ac4*/ 	.word	0x00000140
        /*0ac8*/ 	.short	0x010a
        /*0aca*/ 	.byte	0xff
	.zero		1


	//   ....[157]....
        /*0acc*/ 	.word	0x000095d0
        /*0ad0*/ 	.word	0x00000003
        /*0ad4*/ 	.word	0x00000148
        /*0ad8*/ 	.short	0x010a
        /*0ada*/ 	.byte	0xff
	.zero		1


	//   ....[158]....
        /*0adc*/ 	.word	0x00009630
        /*0ae0*/ 	.word	0x00000000
        /*0ae4*/ 	.word	0x00000130
        /*0ae8*/ 	.short	0x010a
        /*0aea*/ 	.byte	0xff
	.zero		1


	//   ....[159]....
        /*0aec*/ 	.word	0x00009690
        /*0af0*/ 	.word	0x00000000
        /*0af4*/ 	.word	0x00000138
        /*0af8*/ 	.short	0x010a
        /*0afa*/ 	.byte	0xff
	.zero		1


	//   ....[160]....
        /*0afc*/ 	.word	0x000096f0
        /*0b00*/ 	.word	0x00000000
        /*0b04*/ 	.word	0x00000140
        /*0b08*/ 	.short	0x010a
        /*0b0a*/ 	.byte	0xff
	.zero		1


	//   ....[161]....
        /*0b0c*/ 	.word	0x00009750
        /*0b10*/ 	.word	0x00000000
        /*0b14*/ 	.word	0x00000160
        /*0b18*/ 	.short	0x010a
        /*0b1a*/ 	.byte	0xff
	.zero		1


	//   ....[162]....
        /*0b1c*/ 	.word	0x000097b0
        /*0b20*/ 	.word	0x00000002
        /*0b24*/ 	.word	0x00000110
        /*0b28*/ 	.short	0x010a
        /*0b2a*/ 	.byte	0xff
	.zero		1


	//   ....[163]....
        /*0b2c*/ 	.word	0x00009800
        /*0b30*/ 	.word	0x00000053
        /*0b34*/ 	.word	0x00000170
        /*0b38*/ 	.short	0x010a
        /*0b3a*/ 	.byte	0xff
	.zero		1


	//   ....[164]....
        /*0b3c*/ 	.word	0x00009850
        /*0b40*/ 	.word	0x00000004
        /*0b44*/ 	.word	0x00000110
        /*0b48*/ 	.short	0x010a
        /*0b4a*/ 	.byte	0xff
	.zero		1


	//   ....[165]....
        /*0b4c*/ 	.word	0x000098a0
        /*0b50*/ 	.word	0x00000010
        /*0b54*/ 	.word	0x00000110
        /*0b58*/ 	.short	0x010a
        /*0b5a*/ 	.byte	0xff
	.zero		1


	//   ....[166]....
        /*0b5c*/ 	.word	0x000098f0
        /*0b60*/ 	.word	0x00000011
        /*0b64*/ 	.word	0x00000110
        /*0b68*/ 	.short	0x010a
        /*0b6a*/ 	.byte	0xff
	.zero		1


	//----- nvinfo : EIATTR_NUM_MBARRIERS
	.align		4
.L_47:
        /*0b6c*/ 	.byte	0x03, 0x38
        /*0b6e*/ 	.short	0x0032


	//----- nvinfo : EIATTR_EXIT_INSTR_OFFSETS
	.align		4
        /*0b70*/ 	.byte	0x04, 0x1c
        /*0b72*/ 	.short	(.L_49 - .L_48)


	//   ....[0]....
.L_48:
        /*0b74*/ 	.word	0x000033a0


	//   ....[1]....
        /*0b78*/ 	.word	0x00003630


	//   ....[2]....
        /*0b7c*/ 	.word	0x00003690


	//   ....[3]....
        /*0b80*/ 	.word	0x000043b0


	//   ....[4]....
        /*0b84*/ 	.word	0x00005540


	//   ....[5]....
        /*0b88*/ 	.word	0x00005580


	//   ....[6]....
        /*0b8c*/ 	.word	0x000088f0


	//   ....[7]....
        /*0b90*/ 	.word	0x00008970


	//   ....[8]....
        /*0b94*/ 	.word	0x000089a0


	//   ....[9]....
        /*0b98*/ 	.word	0x00008a10


	//----- nvinfo : EIATTR_MAX_THREADS
	.align		4
.L_49:
        /*0b9c*/ 	.byte	0x04, 0x05
        /*0b9e*/ 	.short	(.L_51 - .L_50)
.L_50:
        /*0ba0*/ 	.word	0x00000100
        /*0ba4*/ 	.word	0x00000001
        /*0ba8*/ 	.word	0x00000001


	//----- nvinfo : EIATTR_CRS_STACK_SIZE
	.align		4
.L_51:
        /*0bac*/ 	.byte	0x04, 0x1e
        /*0bae*/ 	.short	(.L_53 - .L_52)
.L_52:
        /*0bb0*/ 	.word	0x00000000


	//----- nvinfo : EIATTR_CBANK_PARAM_SIZE
	.align		4
.L_53:
        /*0bb4*/ 	.byte	0x03, 0x19
        /*0bb6*/ 	.short	0x0800


	//----- nvinfo : EIATTR_PARAM_CBANK
	.align		4
        /*0bb8*/ 	.byte	0x04, 0x0a
        /*0bba*/ 	.short	(.L_55 - .L_54)
	.align		4
.L_54:
        /*0bbc*/ 	.word	index@(.nv.constant0._ZN7cutlass13device_kernelINS_4conv6kernel13ConvUniversalINS1_16ConvProblemShapeILNS1_8OperatorE1ELi2EEENS1_10collective14CollectiveConvINS1_47MainloopSm100TmaUmmaWarpSpecializedImplicitGemmILS5_1ELi17ELi2ELi1ELi2EN4cute5tupleIJNSA_1CILi1EEESD_SD_EEEEENSB_IJNSC_ILi64EEENSC_ILi128EEENSB_IJNSC_ILi32EEEEEEEEENS_6half_tESL_NSA_8TiledMMAINSA_8MMA_AtomIJNSA_20SM100_MMA_F16BF16_SSISL_SL_fLi64ELi128ELNSA_4UMMA5MajorE0ELSQ_1ELNSP_7ScaleInE0ELSR_0EEEEEENSA_6LayoutISE_NSB_IJNSC_ILi0EEESV_SV_EEEEENSB_IJNSA_10UnderscoreESY_SY_EEEEENS7_6detail27Sm100ImplicitGemmTileTraitsINSA_20SM90_TMA_LOAD_IM2COLENSA_14ComposedLayoutINSA_7SwizzleILi2ELi4ELi3EEENSA_18smem_ptr_flag_bitsILi16EEENSU_INSB_IJNSC_ILi8EEESI_EEENSB_IJSI_SD_EEEEEEEvEENS12_INSA_13SM90_TMA_LOADENS14_INS15_ILi3ELi4ELi3EEES18_NSU_INSB_IJSG_S19_EEENSB_IJSD_SG_EEEEEEEvEEEENS_8epilogue10collective18CollectiveEpilogueINS1N_23Sm100TmaWarpSpecializedILi4ELi2ELi16ELb1ELb0EEEJSK_NSB_IJNSU_ISG_SD_EENSU_ISI_SD_EEEEESL_NSB_IJNSB_IJlllEEESD_SV_EEESL_S1W_NS1N_6fusion15FusionCallbacksIS1R_NS1X_17LinearCombinationISL_fSL_fLNS_15FloatRoundStyleE2EEESK_S1U_JEEENSA_5SM1004TMEM4LOAD26SM100_TMEM_LOAD_16dp256b4xES13_S1D_NSA_17SM75_U32x4_LDSM_NENSA_21SM90_TMA_STORE_IM2COLES1D_NSA_17SM90_U32x4_STSM_NENSA_39AutoVectorizingCopyWithAssumedAlignmentILi128EEEEEEvvEEEEvNT_6ParamsE)
        /*0bc0*/ 	.short	0x0380
        /*0bc2*/ 	.short	0x0800


	//----- nvinfo : EIATTR_SW_WAR
	.align		4
.L_55:
        /*0bc4*/ 	.byte	0x04, 0x36
        /*0bc6*/ 	.short	(.L_57 - .L_56)
.L_56:
        /*0bc8*/ 	.word	0x00000008
.L_57:


//--------------------- .nv.callgraph             --------------------------
	.section	.nv.callgraph,"",@"SHT_CUDA_CALLGRAPH"
	.align	4
	.sectionentsize	8
	.align		4
        /*0000*/ 	.word	0x00000000
	.align		4
        /*0004*/ 	.word	0xffffffff
	.align		4
        /*0008*/ 	.word	index@(_ZN7cutlass13device_kernelINS_4conv6kernel13ConvUniversalINS1_16ConvProblemShapeILNS1_8OperatorE1ELi2EEENS1_10collective14CollectiveConvINS1_47MainloopSm100TmaUmmaWarpSpecializedImplicitGemmILS5_1ELi17ELi2ELi1ELi2EN4cute5tupleIJNSA_1CILi1EEESD_SD_EEEEENSB_IJNSC_ILi64EEENSC_ILi128EEENSB_IJNSC_ILi32EEEEEEEEENS_6half_tESL_NSA_8TiledMMAINSA_8MMA_AtomIJNSA_20SM100_MMA_F16BF16_SSISL_SL_fLi64ELi128ELNSA_4UMMA5MajorE0ELSQ_1ELNSP_7ScaleInE0ELSR_0EEEEEENSA_6LayoutISE_NSB_IJNSC_ILi0EEESV_SV_EEEEENSB_IJNSA_10UnderscoreESY_SY_EEEEENS7_6detail27Sm100ImplicitGemmTileTraitsINSA_20SM90_TMA_LOAD_IM2COLENSA_14ComposedLayoutINSA_7SwizzleILi2ELi4ELi3EEENSA_18smem_ptr_flag_bitsILi16EEENSU_INSB_IJNSC_ILi8EEESI_EEENSB_IJSI_SD_EEEEEEEvEENS12_INSA_13SM90_TMA_LOADENS14_INS15_ILi3ELi4ELi3EEES18_NSU_INSB_IJSG_S19_EEENSB_IJSD_SG_EEEEEEEvEEEENS_8epilogue10collective18CollectiveEpilogueINS1N_23Sm100TmaWarpSpecializedILi4ELi2ELi16ELb1ELb0EEEJSK_NSB_IJNSU_ISG_SD_EENSU_ISI_SD_EEEEESL_NSB_IJNSB_IJlllEEESD_SV_EEESL_S1W_NS1N_6fusion15FusionCallbacksIS1R_NS1X_17LinearCombinationISL_fSL_fLNS_15FloatRoundStyleE2EEESK_S1U_JEEENSA_5SM1004TMEM4LOAD26SM100_TMEM_LOAD_16dp256b4xES13_S1D_NSA_17SM75_U32x4_LDSM_NENSA_21SM90_TMA_STORE_IM2COLES1D_NSA_17SM90_U32x4_STSM_NENSA_39AutoVectorizingCopyWithAssumedAlignmentILi128EEEEEEvvEEEEvNT_6ParamsE)
	.align		4
        /*000c*/ 	.word	index@(__assertfail)
	.align		4
        /*0010*/ 	.word	0x00000000
	.align		4
        /*0014*/ 	.word	0xfffffffe
	.align		4
        /*0018*/ 	.word	0x00000000
	.align		4
        /*001c*/ 	.word	0xfffffffd
	.align		4
        /*0020*/ 	.word	0x00000000
	.align		4
        /*0024*/ 	.word	0xfffffffc


//--------------------- .nv.constant4             --------------------------
	.section	.nv.constant4,"a",@progbits
	.align	8
	.align		8
.nv.constant4:
        /*0000*/ 	.dword	__assertfail
	.align		8
        /*0008*/ 	.dword	__unnamed_1
	.align		8
        /*0010*/ 	.dword	__unnamed_2
	.align		8
        /*0018*/ 	.dword	_ZN39_INTERNAL_34b7b4a7_4_k_cu_d8727ae5_37234cuda3std3__45__cpo5beginE
	.align		8
        /*0020*/ 	.dword	_ZN39_INTERNAL_34b7b4a7_4_k_cu_d8727ae5_37234cuda3std3__45__cpo3endE
	.align		8
        /*0028*/ 	.dword	_ZN39_INTERNAL_34b7b4a7_4_k_cu_d8727ae5_37234cuda3std3__45__cpo6cbeginE
	.align		8
        /*0030*/ 	.dword	_ZN39_INTERNAL_34b7b4a7_4_k_cu_d8727ae5_37234cuda3std3__45__cpo4cendE
	.align		8
        /*0038*/ 	.dword	_ZN39_INTERNAL_34b7b4a7_4_k_cu_d8727ae5_37234cuda3std3__441_GLOBAL__N__34b7b4a7_4_k_cu_d8727ae5_37236ignoreE
	.align		8
        /*0040*/ 	.dword	_ZN39_INTERNAL_34b7b4a7_4_k_cu_d8727ae5_37234cuda3std3__419piecewise_constructE
	.align		8
        /*0048*/ 	.dword	_ZN39_INTERNAL_34b7b4a7_4_k_cu_d8727ae5_37234cuda3std3__48in_placeE
	.align		8
        /*0050*/ 	.dword	_ZN39_INTERNAL_34b7b4a7_4_k_cu_d8727ae5_37234cuda3std6ranges3__45__cpo4swapE
	.align		8
        /*0058*/ 	.dword	_ZN39_INTERNAL_34b7b4a7_4_k_cu_d8727ae5_37234cuda3std6ranges3__45__cpo9iter_moveE
	.align		8
        /*0060*/ 	.dword	_ZN39_INTERNAL_34b7b4a7_4_k_cu_d8727ae5_37234cute7productE
	.align		8
        /*0068*/ 	.dword	_ZN39_INTERNAL_34b7b4a7_4_k_cu_d8727ae5_37234cute1_E
	.align		8
        /*0070*/ 	.dword	$str$27
	.align		8
        /*0078*/ 	.dword	$str$28
	.align		8
        /*0080*/ 	.dword	$str$29
	.align		8
        /*0088*/ 	.dword	$str$30


//--------------------- .text._ZN7cutlass13device_kernelINS_4conv6kernel13ConvUniversalINS1_16ConvProblemShapeILNS1_8OperatorE1ELi2EEENS1_10collective14CollectiveConvINS1_47MainloopSm100TmaUmmaWarpSpecializedImplicitGemmILS5_1ELi17ELi2ELi1ELi2EN4cute5tupleIJNSA_1CILi1EEESD_SD_EEEEENSB_IJNSC_ILi64EEENSC_ILi128EEENSB_IJNSC_ILi32EEEEEEEEENS_6half_tESL_NSA_8TiledMMAINSA_8MMA_AtomIJNSA_20SM100_MMA_F16BF16_SSISL_SL_fLi64ELi128ELNSA_4UMMA5MajorE0ELSQ_1ELNSP_7ScaleInE0ELSR_0EEEEEENSA_6LayoutISE_NSB_IJNSC_ILi0EEESV_SV_EEEEENSB_IJNSA_10UnderscoreESY_SY_EEEEENS7_6detail27Sm100ImplicitGemmTileTraitsINSA_20SM90_TMA_LOAD_IM2COLENSA_14ComposedLayoutINSA_7SwizzleILi2ELi4ELi3EEENSA_18smem_ptr_flag_bitsILi16EEENSU_INSB_IJNSC_ILi8EEESI_EEENSB_IJSI_SD_EEEEEEEvEENS12_INSA_13SM90_TMA_LOADENS14_INS15_ILi3ELi4ELi3EEES18_NSU_INSB_IJSG_S19_EEENSB_IJSD_SG_EEEEEEEvEEEENS_8epilogue10collective18CollectiveEpilogueINS1N_23Sm100TmaWarpSpecializedILi4ELi2ELi16ELb1ELb0EEEJSK_NSB_IJNSU_ISG_SD_EENSU_ISI_SD_EEEEESL_NSB_IJNSB_IJlllEEESD_SV_EEESL_S1W_NS1N_6fusion15FusionCallbacksIS1R_NS1X_17LinearCombinationISL_fSL_fLNS_15FloatRoundStyleE2EEESK_S1U_JEEENSA_5SM1004TMEM4LOAD26SM100_TMEM_LOAD_16dp256b4xES13_S1D_NSA_17SM75_U32x4_LDSM_NENSA_21SM90_TMA_STORE_IM2COLES1D_NSA_17SM90_U32x4_STSM_NENSA_39AutoVectorizingCopyWithAssumedAlignmentILi128EEEEEEvvEEEEvNT_6ParamsE --------------------------
	.section	.text._ZN7cutlass13device_kernelINS_4conv6kernel13ConvUniversalINS1_16ConvProblemShapeILNS1_8OperatorE1ELi2EEENS1_10collective14CollectiveConvINS1_47MainloopSm100TmaUmmaWarpSpecializedImplicitGemmILS5_1ELi17ELi2ELi1ELi2EN4cute5tupleIJNSA_1CILi1EEESD_SD_EEEEENSB_IJNSC_ILi64EEENSC_ILi128EEENSB_IJNSC_ILi32EEEEEEEEENS_6half_tESL_NSA_8TiledMMAINSA_8MMA_AtomIJNSA_20SM100_MMA_F16BF16_SSISL_SL_fLi64ELi128ELNSA_4UMMA5MajorE0ELSQ_1ELNSP_7ScaleInE0ELSR_0EEEEEENSA_6LayoutISE_NSB_IJNSC_ILi0EEESV_SV_EEEEENSB_IJNSA_10UnderscoreESY_SY_EEEEENS7_6detail27Sm100ImplicitGemmTileTraitsINSA_20SM90_TMA_LOAD_IM2COLENSA_14ComposedLayoutINSA_7SwizzleILi2ELi4ELi3EEENSA_18smem_ptr_flag_bitsILi16EEENSU_INSB_IJNSC_ILi8EEESI_EEENSB_IJSI_SD_EEEEEEEvEENS12_INSA_13SM90_TMA_LOADENS14_INS15_ILi3ELi4ELi3EEES18_NSU_INSB_IJSG_S19_EEENSB_IJSD_SG_EEEEEEEvEEEENS_8epilogue10collective18CollectiveEpilogueINS1N_23Sm100TmaWarpSpecializedILi4ELi2ELi16ELb1ELb0EEEJSK_NSB_IJNSU_ISG_SD_EENSU_ISI_SD_EEEEESL_NSB_IJNSB_IJlllEEESD_SV_EEESL_S1W_NS1N_6fusion15FusionCallbacksIS1R_NS1X_17LinearCombinationISL_fSL_fLNS_15FloatRoundStyleE2EEESK_S1U_JEEENSA_5SM1004TMEM4LOAD26SM100_TMEM_LOAD_16dp256b4xES13_S1D_NSA_17SM75_U32x4_LDSM_NENSA_21SM90_TMA_STORE_IM2COLES1D_NSA_17SM90_U32x4_STSM_NENSA_39AutoVectorizingCopyWithAssumedAlignmentILi128EEEEEEvvEEEEvNT_6ParamsE,"ax",@progbits
	.align	128
.text._ZN7cutlass13device_kernelINS_4conv6kernel13ConvUniversalINS1_16ConvProblemShapeILNS1_8OperatorE1ELi2EEENS1_10collective14CollectiveConvINS1_47MainloopSm100TmaUmmaWarpSpecializedImplicitGemmILS5_1ELi17ELi2ELi1ELi2EN4cute5tupleIJNSA_1CILi1EEESD_SD_EEEEENSB_IJNSC_ILi64EEENSC_ILi128EEENSB_IJNSC_ILi32EEEEEEEEENS_6half_tESL_NSA_8TiledMMAINSA_8MMA_AtomIJNSA_20SM100_MMA_F16BF16_SSISL_SL_fLi64ELi128ELNSA_4UMMA5MajorE0ELSQ_1ELNSP_7ScaleInE0ELSR_0EEEEEENSA_6LayoutISE_NSB_IJNSC_ILi0EEESV_SV_EEEEENSB_IJNSA_10UnderscoreESY_SY_EEEEENS7_6detail27Sm100ImplicitGemmTileTraitsINSA_20SM90_TMA_LOAD_IM2COLENSA_14ComposedLayoutINSA_7SwizzleILi2ELi4ELi3EEENSA_18smem_ptr_flag_bitsILi16EEENSU_INSB_IJNSC_ILi8EEESI_EEENSB_IJSI_SD_EEEEEEEvEENS12_INSA_13SM90_TMA_LOADENS14_INS15_ILi3ELi4ELi3EEES18_NSU_INSB_IJSG_S19_EEENSB_IJSD_SG_EEEEEEEvEEEENS_8epilogue10collective18CollectiveEpilogueINS1N_23Sm100TmaWarpSpecializedILi4ELi2ELi16ELb1ELb0EEEJSK_NSB_IJNSU_ISG_SD_EENSU_ISI_SD_EEEEESL_NSB_IJNSB_IJlllEEESD_SV_EEESL_S1W_NS1N_6fusion15FusionCallbacksIS1R_NS1X_17LinearCombinationISL_fSL_fLNS_15FloatRoundStyleE2EEESK_S1U_JEEENSA_5SM1004TMEM4LOAD26SM100_TMEM_LOAD_16dp256b4xES13_S1D_NSA_17SM75_U32x4_LDSM_NENSA_21SM90_TMA_STORE_IM2COLES1D_NSA_17SM90_U32x4_STSM_NENSA_39AutoVectorizingCopyWithAssumedAlignmentILi128EEEEEEvvEEEEvNT_6ParamsE:
        .type           _ZN7cutlass13device_kernelINS_4conv6kernel13ConvUniversalINS1_16ConvProblemShapeILNS1_8OperatorE1ELi2EEENS1_10collective14CollectiveConvINS1_47MainloopSm100TmaUmmaWarpSpecializedImplicitGemmILS5_1ELi17ELi2ELi1ELi2EN4cute5tupleIJNSA_1CILi1EEESD_SD_EEEEENSB_IJNSC_ILi64EEENSC_ILi128EEENSB_IJNSC_ILi32EEEEEEEEENS_6half_tESL_NSA_8TiledMMAINSA_8MMA_AtomIJNSA_20SM100_MMA_F16BF16_SSISL_SL_fLi64ELi128ELNSA_4UMMA5MajorE0ELSQ_1ELNSP_7ScaleInE0ELSR_0EEEEEENSA_6LayoutISE_NSB_IJNSC_ILi0EEESV_SV_EEEEENSB_IJNSA_10UnderscoreESY_SY_EEEEENS7_6detail27Sm100ImplicitGemmTileTraitsINSA_20SM90_TMA_LOAD_IM2COLENSA_14ComposedLayoutINSA_7SwizzleILi2ELi4ELi3EEENSA_18smem_ptr_flag_bitsILi16EEENSU_INSB_IJNSC_ILi8EEESI_EEENSB_IJSI_SD_EEEEEEEvEENS12_INSA_13SM90_TMA_LOADENS14_INS15_ILi3ELi4ELi3EEES18_NSU_INSB_IJSG_S19_EEENSB_IJSD_SG_EEEEEEEvEEEENS_8epilogue10collective18CollectiveEpilogueINS1N_23Sm100TmaWarpSpecializedILi4ELi2ELi16ELb1ELb0EEEJSK_NSB_IJNSU_ISG_SD_EENSU_ISI_SD_EEEEESL_NSB_IJNSB_IJlllEEESD_SV_EEESL_S1W_NS1N_6fusion15FusionCallbacksIS1R_NS1X_17LinearCombinationISL_fSL_fLNS_15FloatRoundStyleE2EEESK_S1U_JEEENSA_5SM1004TMEM4LOAD26SM100_TMEM_LOAD_16dp256b4xES13_S1D_NSA_17SM75_U32x4_LDSM_NENSA_21SM90_TMA_STORE_IM2COLES1D_NSA_17SM90_U32x4_STSM_NENSA_39AutoVectorizingCopyWithAssumedAlignmentILi128EEEEEEvvEEEEvNT_6ParamsE,@function
        .size           _ZN7cutlass13device_kernelINS_4conv6kernel13ConvUniversalINS1_16ConvProblemShapeILNS1_8OperatorE1ELi2EEENS1_10collective14CollectiveConvINS1_47MainloopSm100TmaUmmaWarpSpecializedImplicitGemmILS5_1ELi17ELi2ELi1ELi2EN4cute5tupleIJNSA_1CILi1EEESD_SD_EEEEENSB_IJNSC_ILi64EEENSC_ILi128EEENSB_IJNSC_ILi32EEEEEEEEENS_6half_tESL_NSA_8TiledMMAINSA_8MMA_AtomIJNSA_20SM100_MMA_F16BF16_SSISL_SL_fLi64ELi128ELNSA_4UMMA5MajorE0ELSQ_1ELNSP_7ScaleInE0ELSR_0EEEEEENSA_6LayoutISE_NSB_IJNSC_ILi0EEESV_SV_EEEEENSB_IJNSA_10UnderscoreESY_SY_EEEEENS7_6detail27Sm100ImplicitGemmTileTraitsINSA_20SM90_TMA_LOAD_IM2COLENSA_14ComposedLayoutINSA_7SwizzleILi2ELi4ELi3EEENSA_18smem_ptr_flag_bitsILi16EEENSU_INSB_IJNSC_ILi8EEESI_EEENSB_IJSI_SD_EEEEEEEvEENS12_INSA_13SM90_TMA_LOADENS14_INS15_ILi3ELi4ELi3EEES18_NSU_INSB_IJSG_S19_EEENSB_IJSD_SG_EEEEEEEvEEEENS_8epilogue10collective18CollectiveEpilogueINS1N_23Sm100TmaWarpSpecializedILi4ELi2ELi16ELb1ELb0EEEJSK_NSB_IJNSU_ISG_SD_EENSU_ISI_SD_EEEEESL_NSB_IJNSB_IJlllEEESD_SV_EEESL_S1W_NS1N_6fusion15FusionCallbacksIS1R_NS1X_17LinearCombinationISL_fSL_fLNS_15FloatRoundStyleE2EEESK_S1U_JEEENSA_5SM1004TMEM4LOAD26SM100_TMEM_LOAD_16dp256b4xES13_S1D_NSA_17SM75_U32x4_LDSM_NENSA_21SM90_TMA_STORE_IM2COLES1D_NSA_17SM90_U32x4_STSM_NENSA_39AutoVectorizingCopyWithAssumedAlignmentILi128EEEEEEvvEEEEvNT_6ParamsE,(.L_x_206 - _ZN7cutlass13device_kernelINS_4conv6kernel13ConvUniversalINS1_16ConvProblemShapeILNS1_8OperatorE1ELi2EEENS1_10collective14CollectiveConvINS1_47MainloopSm100TmaUmmaWarpSpecializedImplicitGemmILS5_1ELi17ELi2ELi1ELi2EN4cute5tupleIJNSA_1CILi1EEESD_SD_EEEEENSB_IJNSC_ILi64EEENSC_ILi128EEENSB_IJNSC_ILi32EEEEEEEEENS_6half_tESL_NSA_8TiledMMAINSA_8MMA_AtomIJNSA_20SM100_MMA_F16BF16_SSISL_SL_fLi64ELi128ELNSA_4UMMA5MajorE0ELSQ_1ELNSP_7ScaleInE0ELSR_0EEEEEENSA_6LayoutISE_NSB_IJNSC_ILi0EEESV_SV_EEEEENSB_IJNSA_10UnderscoreESY_SY_EEEEENS7_6detail27Sm100ImplicitGemmTileTraitsINSA_20SM90_TMA_LOAD_IM2COLENSA_14ComposedLayoutINSA_7SwizzleILi2ELi4ELi3EEENSA_18smem_ptr_flag_bitsILi16EEENSU_INSB_IJNSC_ILi8EEESI_EEENSB_IJSI_SD_EEEEEEEvEENS12_INSA_13SM90_TMA_LOADENS14_INS15_ILi3ELi4ELi3EEES18_NSU_INSB_IJSG_S19_EEENSB_IJSD_SG_EEEEEEEvEEEENS_8epilogue10collective18CollectiveEpilogueINS1N_23Sm100TmaWarpSpecializedILi4ELi2ELi16ELb1ELb0EEEJSK_NSB_IJNSU_ISG_SD_EENSU_ISI_SD_EEEEESL_NSB_IJNSB_IJlllEEESD_SV_EEESL_S1W_NS1N_6fusion15FusionCallbacksIS1R_NS1X_17LinearCombinationISL_fSL_fLNS_15FloatRoundStyleE2EEESK_S1U_JEEENSA_5SM1004TMEM4LOAD26SM100_TMEM_LOAD_16dp256b4xES13_S1D_NSA_17SM75_U32x4_LDSM_NENSA_21SM90_TMA_STORE_IM2COLES1D_NSA_17SM90_U32x4_STSM_NENSA_39AutoVectorizingCopyWithAssumedAlignmentILi128EEEEEEvvEEEEvNT_6ParamsE)
        .other          _ZN7cutlass13device_kernelINS_4conv6kernel13ConvUniversalINS1_16ConvProblemShapeILNS1_8OperatorE1ELi2EEENS1_10collective14CollectiveConvINS1_47MainloopSm100TmaUmmaWarpSpecializedImplicitGemmILS5_1ELi17ELi2ELi1ELi2EN4cute5tupleIJNSA_1CILi1EEESD_SD_EEEEENSB_IJNSC_ILi64EEENSC_ILi128EEENSB_IJNSC_ILi32EEEEEEEEENS_6half_tESL_NSA_8TiledMMAINSA_8MMA_AtomIJNSA_20SM100_MMA_F16BF16_SSISL_SL_fLi64ELi128ELNSA_4UMMA5MajorE0ELSQ_1ELNSP_7ScaleInE0ELSR_0EEEEEENSA_6LayoutISE_NSB_IJNSC_ILi0EEESV_SV_EEEEENSB_IJNSA_10UnderscoreESY_SY_EEEEENS7_6detail27Sm100ImplicitGemmTileTraitsINSA_20SM90_TMA_LOAD_IM2COLENSA_14ComposedLayoutINSA_7SwizzleILi2ELi4ELi3EEENSA_18smem_ptr_flag_bitsILi16EEENSU_INSB_IJNSC_ILi8EEESI_EEENSB_IJSI_SD_EEEEEEEvEENS12_INSA_13SM90_TMA_LOADENS14_INS15_ILi3ELi4ELi3EEES18_NSU_INSB_IJSG_S19_EEENSB_IJSD_SG_EEEEEEEvEEEENS_8epilogue10collective18CollectiveEpilogueINS1N_23Sm100TmaWarpSpecializedILi4ELi2ELi16ELb1ELb0EEEJSK_NSB_IJNSU_ISG_SD_EENSU_ISI_SD_EEEEESL_NSB_IJNSB_IJlllEEESD_SV_EEESL_S1W_NS1N_6fusion15FusionCallbacksIS1R_NS1X_17LinearCombinationISL_fSL_fLNS_15FloatRoundStyleE2EEESK_S1U_JEEENSA_5SM1004TMEM4LOAD26SM100_TMEM_LOAD_16dp256b4xES13_S1D_NSA_17SM75_U32x4_LDSM_NENSA_21SM90_TMA_STORE_IM2COLES1D_NSA_17SM90_U32x4_STSM_NENSA_39AutoVectorizingCopyWithAssumedAlignmentILi128EEEEEEvvEEEEvNT_6ParamsE,@"STO_CUDA_ENTRY STV_DEFAULT"
_ZN7cutlass13device_kernelINS_4conv6kernel13ConvUniversalINS1_16ConvProblemShapeILNS1_8OperatorE1ELi2EEENS1_10collective14CollectiveConvINS1_47MainloopSm100TmaUmmaWarpSpecializedImplicitGemmILS5_1ELi17ELi2ELi1ELi2EN4cute5tupleIJNSA_1CILi1EEESD_SD_EEEEENSB_IJNSC_ILi64EEENSC_ILi128EEENSB_IJNSC_ILi32EEEEEEEEENS_6half_tESL_NSA_8TiledMMAINSA_8MMA_AtomIJNSA_20SM100_MMA_F16BF16_SSISL_SL_fLi64ELi128ELNSA_4UMMA5MajorE0ELSQ_1ELNSP_7ScaleInE0ELSR_0EEEEEENSA_6LayoutISE_NSB_IJNSC_ILi0EEESV_SV_EEEEENSB_IJNSA_10UnderscoreESY_SY_EEEEENS7_6detail27Sm100ImplicitGemmTileTraitsINSA_20SM90_TMA_LOAD_IM2COLENSA_14ComposedLayoutINSA_7SwizzleILi2ELi4ELi3EEENSA_18smem_ptr_flag_bitsILi16EEENSU_INSB_IJNSC_ILi8EEESI_EEENSB_IJSI_SD_EEEEEEEvEENS12_INSA_13SM90_TMA_LOADENS14_INS15_ILi3ELi4ELi3EEES18_NSU_INSB_IJSG_S19_EEENSB_IJSD_SG_EEEEEEEvEEEENS_8epilogue10collective18CollectiveEpilogueINS1N_23Sm100TmaWarpSpecializedILi4ELi2ELi16ELb1ELb0EEEJSK_NSB_IJNSU_ISG_SD_EENSU_ISI_SD_EEEEESL_NSB_IJNSB_IJlllEEESD_SV_EEESL_S1W_NS1N_6fusion15FusionCallbacksIS1R_NS1X_17LinearCombinationISL_fSL_fLNS_15FloatRoundStyleE2EEESK_S1U_JEEENSA_5SM1004TMEM4LOAD26SM100_TMEM_LOAD_16dp256b4xES13_S1D_NSA_17SM75_U32x4_LDSM_NENSA_21SM90_TMA_STORE_IM2COLES1D_NSA_17SM90_U32x4_STSM_NENSA_39AutoVectorizingCopyWithAssumedAlignmentILi128EEEEEEvvEEEEvNT_6ParamsE:
[----:B------:R-:W1:Y:S01]  /*0000*/  LDC R1, c[0x0][0x37c] ;  /* 0x0000df00ff017b82 */ /* 0x000e620000000800 */
[----:B------:R-:W2:Y:S01]  /*0010*/  S2R R72, SR_TID.X ;  /* 0x0000000000487919 */ /* 0x000ea20000002100 */
[----:B------:R-:W3:Y:S01]  /*0020*/  LDCU.64 UR4, c[0x0][0x890] ;  /* 0x00011200ff0477ac */ /* 0x000ee20008000a00 */
[----:B-1----:R-:W-:Y:S01]  /*0030*/  VIADD R1, R1, 0xfffffff8 ;  /* 0xfffffff801017836 */ /* 0x002fe20000000000 */
[----:B------:R-:W-:Y:S02]  /*0040*/  PRMT R63, RZ, 0x7610, R63 ;  /* 0x00007610ff3f7816 */ /* 0x000fe4000000003f */
[----:B------:R-:W-:Y:S01]  /*0050*/  ELECT P5, URZ, PT ;  /* 0x0000000000ff782f */ /* 0x000fe200038a0000 */
[----:B------:R-:W1:Y:S01]  /*0060*/  LDCU.64 UR48, c[0x0][0x358] ;  /* 0x00006b00ff3077ac */ /* 0x000e620008000a00 */
[----:B---3--:R-:W-:-:S04]  /*0070*/  UISETP.NE.U32.AND UP0, UPT, UR4, URZ, UPT ;  /* 0x000000ff0400728c */ /* 0x008fc8000bf05070 */
[----:B------:R-:W-:Y:S01]  /*0080*/  UISETP.NE.AND.EX UP0, UPT, UR5, URZ, UPT, UP0 ;  /* 0x000000ff0500728c */ /* 0x000fe2000bf05300 */
[----:B--2---:R-:W-:-:S05]  /*0090*/  SHF.R.U32.HI R73, RZ, 0x5, R72 ;  /* 0x00000005ff497819 */ /* 0x004fca0000011648 */
[----:B------:R-:W2:Y:S02]  /*00a0*/  SHFL.IDX PT, R0, R73, RZ, 0x1f ;  /* 0x00001fff49007589 */ /* 0x000ea400000e0000 */
[----:B--2---:R-:W-:Y:S01]  /*00b0*/  R2UR UR8, R0 ;  /* 0x00000000000872ca */ /* 0x004fe200000e0000 */
[----:B-1----:R-:W-:-:S14]  /*00c0*/  BRA.U UP0, `(.L_x_0) ;  /* 0x00000001002c7547 */ /* 0x002fdc000b800000 */
[----:B------:R-:W1:Y:S02]  /*00d0*/  LDCU.64 UR6, c[0x0][0x888] ;  /* 0x00011100ff0677ac */ /* 0x000e640008000a00 */
[----:B-1----:R-:W-:-:S04]  /*00e0*/  UISETP.NE.U32.AND UP0, UPT, UR6, URZ, UPT ;  /* 0x000000ff0600728c */ /* 0x002fc8000bf05070 */
[----:B------:R-:W-:-:S09]  /*00f0*/  UISETP.NE.AND.EX UP0, UPT, UR7, URZ, UPT, UP0 ;  /* 0x000000ff0700728c */ /* 0x000fd2000bf05300 */
[----:B------:R-:W-:Y:S05]  /*0100*/  BRA.U !UP0, `(.L_x_1) ;  /* 0x0000000108107547 */ /* 0x000fea000b800000 */
[----:B------:R-:W1:Y:S02]  /*0110*/  LDC.64 R2, c[0x0][0x888] ;  /* 0x00022200ff027b82 */ /* 0x000e640000000a00 */
[----:B-1----:R1:W5:Y:S01]  /*0120*/  LDG.E R35, desc[UR48][R2.64] ;  /* 0x0000003002237981 */ /* 0x002362000c1e1900 */
[----:B------:R-:W-:Y:S01]  /*0130*/  HFMA2 R63, -RZ, RZ, 0, 5.9604644775390625e-08 ;  /* 0x00000001ff3f7431 */ /* 0x000fe200000001ff */
[----:B------:R-:W-:Y:S05]  /*0140*/  BRA `(.L_x_0) ;  /* 0x00000000000c7947 */ /* 0x000fea0003800000 */
.L_x_1:
[----:B------:R-:W1:Y:S01]  /*0150*/  LDCU UR6, c[0x0][0x880] ;  /* 0x00011000ff0677ac */ /* 0x000e620008000800 */
[----:B------:R-:W-:Y:S01]  /*0160*/  HFMA2 R63, -RZ, RZ, 0, 5.9604644775390625e-08 ;  /* 0x00000001ff3f7431 */ /* 0x000fe200000001ff */
[----:B-1----:R-:W-:-:S07]  /*0170*/  MOV R35, UR6 ;  /* 0x0000000600237c02 */ /* 0x002fce0008000f00 */
.L_x_0:
[----:B------:R-:W2:Y:S02]  /*0180*/  LDCU.64 UR6, c[0x0][0x8b0] ;  /* 0x00011600ff0677ac */ /* 0x000ea40008000a00 */
[----:B--2---:R-:W-:-:S04]  /*0190*/  UISETP.NE.U32.AND UP0, UPT, UR6, URZ, UPT ;  /* 0x000000ff0600728c */ /* 0x004fc8000bf05070 */
[----:B------:R-:W-:-:S09]  /*01a0*/  UISETP.NE.AND.EX UP0, UPT, UR7, URZ, UPT, UP0 ;  /* 0x000000ff0700728c */ /* 0x000fd2000bf05300 */
[----:B------:R-:W-:Y:S05]  /*01b0*/  BRA.U UP0, `(.L_x_2) ;  /* 0x0000000100247547 */ /* 0x000fea000b800000 */
[----:B------:R-:W2:Y:S02]  /*01c0*/  LDCU.64 UR6, c[0x0][0x8a8] ;  /* 0x00011500ff0677ac */ /* 0x000ea40008000a00 */
[----:B--2---:R-:W-:-:S04]  /*01d0*/  UISETP.NE.U32.AND UP0, UPT, UR6, URZ, UPT ;  /* 0x000000ff0600728c */ /* 0x004fc8000bf05070 */
[----:B------:R-:W-:-:S09]  /*01e0*/  UISETP.NE.AND.EX UP0, UPT, UR7, URZ, UPT, UP0 ;  /* 0x000000ff0700728c */ /* 0x000fd2000bf05300 */
[----:B------:R-:W-:Y:S05]  /*01f0*/  BRA.U !UP0, `(.L_x_3) ;  /* 0x00000001080c7547 */ /* 0x000fea000b800000 */
[----:B-1----:R-:W1:Y:S02]  /*0200*/  LDC.64 R2, c[0x0][0x8a8] ;  /* 0x00022a00ff027b82 */ /* 0x002e640000000a00 */
[----:B-1----:R2:W5:Y:S01]  /*0210*/  LDG.E R33, desc[UR48][R2.64] ;  /* 0x0000003002217981 */ /* 0x002562000c1e1900 */
[----:B------:R-:W-:Y:S05]  /*0220*/  BRA `(.L_x_2) ;  /* 0x0000000000087947 */ /* 0x000fea0003800000 */
.L_x_3:
[----:B------:R-:W2:Y:S02]  /*0230*/  LDCU UR6, c[0x0][0x8a0] ;  /* 0x00011400ff0677ac */ /* 0x000ea40008000800 */
[----:B--2---:R-:W-:Y:S02]  /*0240*/  MOV R33, UR6 ;  /* 0x0000000600217c02 */ /* 0x004fe40008000f00 */
.L_x_2:
[----:B------:R-:W-:Y:S01]  /*0250*/  IMAD.U32 R0, RZ, RZ, UR8 ;  /* 0x00000008ff007e24 */ /* 0x000fe2000f8e00ff */
[----:B------:R-:W-:Y:S04]  /*0260*/  BSSY.RECONVERGENT B0, `(.L_x_4) ;  /* 0x000000c000007945 */ /* 0x000fe80003800200 */
[C---:B------:R-:W-:Y:S02]  /*0270*/  ISETP.NE.OR P1, PT, R0.reuse, 0x1, !P5 ;  /* 0x000000010000780c */ /* 0x040fe40006f25670 */
[----:B------:R-:W-:-:S11]  /*0280*/  ISETP.NE.OR P0, PT, R0, 0x3, !P5 ;  /* 0x000000030000780c */ /* 0x000fd60006f05670 */
[----:B------:R-:W-:Y:S05]  /*0290*/  @P1 BRA `(.L_x_5) ;  /* 0x0000000000201947 */ /* 0x000fea0003800000 */
[----:B------:R-:W3:Y:S02]  /*02a0*/  LDCU.64 UR6, c[0x0][0x348] ;  /* 0x00006900ff0677ac */ /* 0x000ee40008000a00 */
[----:B---3--:R-:W-:Y:S02]  /*02b0*/  UIADD3 UR10, UP1, UPT, UR6, 0x80, URZ ;  /* 0x00000080060a7890 */ /* 0x008fe4000ff3e0ff */
[----:B------:R-:W-:Y:S02]  /*02c0*/  UIADD3 UR6, UP0, UPT, UR6, 0x180, URZ ;  /* 0x0000018006067890 */ /* 0x000fe4000ff1e0ff */
[----:B------:R-:W-:Y:S02]  /*02d0*/  UIADD3.X UR11, UPT, UPT, URZ, UR7, URZ, UP1, !UPT ;  /* 0x00000007ff0b7290 */ /* 0x000fe40008ffe4ff */
[----:B------:R-:W-:-:S07]  /*02e0*/  UIADD3.X UR7, UPT, UPT, URZ, UR7, URZ, UP0, !UPT ;  /* 0x00000007ff077290 */ /* 0x000fce00087fe4ff */
[----:B------:R3:W-:Y:S02]  /*02f0*/  UTMACCTL.PF [UR10] ;  /* 0x000000000a0079b9 */ /* 0x0007e40008040000 */
[----:B------:R3:W-:Y:S02]  /*0300*/  UTMACCTL.PF [UR6] ;  /* 0x00000000060079b9 */ /* 0x0007e40008040000 */
[----:B---3--:R-:W-:Y:S01]  /*0310*/  NOP ;  /* 0x0000000000007918 */ /* 0x008fe20000000000 */
.L_x_5:
[----:B------:R-:W-:Y:S05]  /*0320*/  BSYNC.RECONVERGENT B0 ;  /* 0x0000000000007941 */ /* 0x000fea0003800200 */
.L_x_4:
[----:B------:R-:W-:Y:S04]  /*0330*/  BSSY.RECONVERGENT B0, `(.L_x_6) ;  /* 0x000000a000007945 */ /* 0x000fe80003800200 */
        /* <DEDUP_REMOVED lines=9> */
.L_x_7:
[----:B------:R-:W-:Y:S05]  /*03d0*/  BSYNC.RECONVERGENT B0 ;  /* 0x0000000000007941 */ /* 0x000fea0003800200 */
.L_x_6:
[----:B------:R-:W3:Y:S01]  /*03e0*/  LDCU.64 UR6, c[0x0][0x888] ;  /* 0x00011100ff0677ac */ /* 0x000ee20008000a00 */
[----:B------:R-:W-:Y:S02]  /*03f0*/  UISETP.EQ.U32.AND UP1, UPT, UR4, URZ, UPT ;  /* 0x000000ff0400728c */ /* 0x000fe4000bf22070 */
[----:B------:R-:W-:Y:S02]  /*0400*/  UPLOP3.LUT UP2, UPT, UPT, UPT, UPT, 0x80, 0x8 ;  /* 0x000000000008789c */ /* 0x000fe40003f4f070 */
[----:B---3--:R-:W-:-:S04]  /*0410*/  UISETP.NE.U32.AND UP0, UPT, UR6, URZ, UPT ;  /* 0x000000ff0600728c */ /* 0x008fc8000bf05070 */
[----:B------:R-:W-:-:S04]  /*0420*/  UISETP.NE.AND.EX UP0, UPT, UR7, URZ, UPT, UP0 ;  /* 0x000000ff0700728c */ /* 0x000fc8000bf05300 */
[----:B------:R-:W-:-:S04]  /*0430*/  UISETP.EQ.OR.EX UP3, UPT, UR5, URZ, !UP0, UP1 ;  /* 0x000000ff0500728c */ /* 0x000fc8000c762710 */
[----:B------:R-:W-:-:S05]  /*0440*/  UP2UR UR53, UPR, URZ, 0x8 ;  /* 0x00000008ff357883 */ /* 0x000fca0008000000 */
[----:B------:R-:W-:Y:S07]  /*0450*/  BRA.U !UP3, `(.L_x_8) ;  /* 0x000000010b207547 */ /* 0x000fee000b800000 */
[----:B------:R-:W-:Y:S01]  /*0460*/  UISETP.NE.U32.AND UP2, UPT, UR4, URZ, UPT ;  /* 0x000000ff0400728c */ /* 0x000fe2000bf45070 */
[----:B-----5:R-:W-:Y:S01]  /*0470*/  FSETP.NEU.AND P0, PT, R35, RZ, PT ;  /* 0x000000ff2300720b */ /* 0x020fe20003f0d000 */
[----:B------:R-:W-:Y:S02]  /*0480*/  USEL UR4, URZ, 0xffffffff, UP0 ;  /* 0xffffffffff047887 */ /* 0x000fe40008000000 */
[----:B------:R-:W-:-:S10]  /*0490*/  UISETP.NE.AND.EX UP2, UPT, UR5, URZ, UPT, UP2 ;  /* 0x000000ff0500728c */ /* 0x000fd4000bf45320 */
[----:B------:R-:W-:Y:S01]  /*04a0*/  VOTEU.ANY UP1, P0 ;  /* 0x0000000000ff7886 */ /* 0x000fe20000020100 */
[----:B------:R-:W-:-:S04]  /*04b0*/  @!UP2 USEL UR4, URZ, 0xffffffff, UP1 ;  /* 0xffffffffff04a887 */ /* 0x000fc80008800000 */
[----:B------:R-:W-:-:S04]  /*04c0*/  ULOP3.LUT UR4, UR4, 0x1, URZ, 0xc0, !UPT ;  /* 0x0000000104047892 */ /* 0x000fc8000f8ec0ff */
[----:B------:R-:W-:-:S11]  /*04d0*/  UISETP.NE.U32.AND UP2, UPT, UR4, 0x1, UPT ;  /* 0x000000010400788c */ /* 0x000fd6000bf45070 */
.L_x_8:
[----:B-12---:R-:W1:Y:S01]  /*04e0*/  SHFL.IDX PT, R2, R73, RZ, 0x1f ;  /* 0x00001fff49027589 */ /* 0x006e6200000e0000 */
[----:B------:R-:W-:-:S04]  /*04f0*/  UISETP.NE.AND UP1, UPT, UR8, 0x2, UPT ;  /* 0x000000020800788c */ /* 0x000fc8000bf25270 */
[----:B------:R-:W-:Y:S01]  /*0500*/  USEL UR6, URZ, 0x1, UP1 ;  /* 0x00000001ff067887 */ /* 0x000fe20008800000 */
[----:B-1----:R-:W-:-:S13]  /*0510*/  ISETP.NE.AND P0, PT, R2, RZ, PT ;  /* 0x000000ff0200720c */ /* 0x002fda0003f05270 */
[----:B------:R-:W-:Y:S05]  /*0520*/  @P0 BRA `(.L_x_9) ;  /* 0x0000000000bc0947 */ /* 0x000fea0003800000 */
[----:B------:R-:W-:Y:S01]  /*0530*/  ELECT P0, URZ, PT ;  /* 0x0000000000ff782f */ /* 0x000fe20003800000 */
[----:B------:R-:W-:-:S12]  /*0540*/  BSSY.RECONVERGENT B0, `(.L_x_9) ;  /* 0x000002d000007945 */ /* 0x000fd80003800200 */
[----:B------:R-:W-:Y:S05]  /*0550*/  @!P0 BRA `(.L_x_10) ;  /* 0x0000000000ac8947 */ /* 0x000fea0003800000 */
[----:B------:R-:W1:Y:S01]  /*0560*/  S2UR UR5, SR_CgaCtaId ;  /* 0x00000000000579c3 */ /* 0x000e620000008800 */
[----:B------:R-:W-:Y:S01]  /*0570*/  UMOV UR7, 0x400 ;  /* 0x0000040000077882 */ /* 0x000fe20000000000 */
[----:B------:R-:W-:Y:S02]  /*0580*/  UMOV UR4, 0x1 ;  /* 0x0000000100047882 */ /* 0x000fe40000000000 */
[----:B------:R-:W-:-:S04]  /*0590*/  UIADD3 UR10, UPT, UPT, -UR4, 0x100000, URZ ;  /* 0x00100000040a7890 */ /* 0x000fc8000fffe1ff */
[----:B------:R-:W-:Y:S02]  /*05a0*/  USHF.L.U32 UR11, UR10, 0xb, URZ ;  /* 0x0000000b0a0b7899 */ /* 0x000fe400080006ff */
[----:B------:R-:W-:Y:S02]  /*05b0*/  USHF.L.U32 UR10, UR10, 0x1, URZ ;  /* 0x000000010a0a7899 */ /* 0x000fe400080006ff */
[----:B-1----:R-:W-:Y:S01]  /*05c0*/  ULEA UR5, UR5, UR7, 0x18 ;  /* 0x0000000705057291 */ /* 0x002fe2000f8ec0ff */
[----:B------:R-:W1:Y:S11]  /*05d0*/  FENCE.VIEW.ASYNC.S ;  /* 0x00000000000073c6 */ /* 0x000e760000000000 */
[----:B-1----:R1:W2:Y:S01]  /*05e0*/  SYNCS.EXCH.64 URZ, [UR5], UR10 ;  /* 0x0000000a05ff75b2 */ /* 0x0022a20008000100 */
[----:B------:R1:W3:Y:S01]  /*05f0*/  SYNCS.EXCH.64 URZ, [UR5+0x88], UR10 ;  /* 0x0000880a05ff75b2 */ /* 0x0002e20008000100 */
[----:B------:R1:W4:Y:S01]  /*0600*/  SYNCS.EXCH.64 URZ, [UR5+0x8], UR10 ;  /* 0x0000080a05ff75b2 */ /* 0x0003220008000100 */
[----:B------:R1:W1:Y:S01]  /*0610*/  SYNCS.EXCH.64 URZ, [UR5+0x90], UR10 ;  /* 0x0000900a05ff75b2 */ /* 0x0002620008000100 */
        /* <DEDUP_REMOVED lines=30> */
[----:B--234-:R-:W-:Y:S01]  /*0800*/  NOP ;  /* 0x0000000000007918 */ /* 0x01cfe20000000000 */
.L_x_10:
[----:B-1----:R-:W-:Y:S05]  /*0810*/  BSYNC.RECONVERGENT B0 ;  /* 0x0000000000007941 */ /* 0x002fea0003800200 */
.L_x_9:
[----:B------:R-:W1:Y:S01]  /*0820*/  SHFL.IDX PT, R2, R73, RZ, 0x1f ;  /* 0x00001fff49027589 */ /* 0x000e6200000e0000 */
[----:B------:R-:W-:Y:S01]  /*0830*/  NOP ;  /* 0x0000000000007918 */ /* 0x000fe20000000000 */
[----:B-1----:R-:W-:-:S13]  /*0840*/  ISETP.NE.AND P0, PT, R2, 0x1, PT ;  /* 0x000000010200780c */ /* 0x002fda0003f05270 */
[----:B------:R-:W-:Y:S05]  /*0850*/  @P0 BRA `(.L_x_11) ;  /* 0x0000000000580947 */ /* 0x000fea0003800000 */
[----:B------:R-:W1:Y:S01]  /*0860*/  S2UR UR7, SR_CgaCtaId ;  /* 0x00000000000779c3 */ /* 0x000e620000008800 */
[----:B------:R-:W-:Y:S01]  /*0870*/  UMOV UR9, 0x400 ;  /* 0x0000040000097882 */ /* 0x000fe20000000000 */
[----:B------:R-:W-:Y:S01]  /*0880*/  UMOV UR5, 0x20 ;  /* 0x0000002000057882 */ /* 0x000fe20000000000 */
[----:B------:R-:W-:Y:S01]  /*0890*/  UMOV UR4, 0x80 ;  /* 0x0000008000047882 */ /* 0x000fe20000000000 */
[----:B------:R-:W-:-:S04]  /*08a0*/  UIADD3 UR10, UPT, UPT, -UR5, 0x100000, URZ ;  /* 0x00100000050a7890 */ /* 0x000fc8000fffe1ff */
[----:B------:R-:W-:Y:S02]  /*08b0*/  USHF.L.U32 UR11, UR10, 0xb, URZ ;  /* 0x0000000b0a0b7899 */ /* 0x000fe400080006ff */
[----:B------:R-:W-:Y:S02]  /*08c0*/  USHF.L.U32 UR10, UR10, 0x1, URZ ;  /* 0x000000010a0a7899 */ /* 0x000fe400080006ff */
[----:B------:R-:W-:-:S04]  /*08d0*/  UIADD3 UR4, UPT, UPT, -UR4, 0x100000, URZ ;  /* 0x0010000004047890 */ /* 0x000fc8000fffe1ff */
[----:B------:R-:W-:Y:S02]  /*08e0*/  USHF.L.U32 UR5, UR4, 0xb, URZ ;  /* 0x0000000b04057899 */ /* 0x000fe400080006ff */
[----:B------:R-:W-:Y:S01]  /*08f0*/  USHF.L.U32 UR4, UR4, 0x1, URZ ;  /* 0x0000000104047899 */ /* 0x000fe200080006ff */
[----:B------:R-:W-:Y:S01]  /*0900*/  ELECT P0, URZ, PT ;  /* 0x0000000000ff782f */ /* 0x000fe20003800000 */
[----:B-1----:R-:W-:Y:S01]  /*0910*/  ULEA UR7, UR7, UR9, 0x18 ;  /* 0x0000000907077291 */ /* 0x002fe2000f8ec0ff */
[----:B------:R-:W1:Y:S11]  /*0920*/  FENCE.VIEW.ASYNC.S ;  /* 0x00000000000073c6 */ /* 0x000e760000000000 */
[----:B-1----:R1:W2:Y:S01]  /*0930*/  SYNCS.EXCH.64 URZ, [UR7+0x110], UR10 ;  /* 0x0001100a07ff75b2 */ /* 0x0022a20008000100 */
[----:B------:R1:W3:Y:S01]  /*0940*/  SYNCS.EXCH.64 URZ, [UR7+0x130], UR4 ;  /* 0x0001300407ff75b2 */ /* 0x0002e20008000100 */
[----:B------:R1:W4:Y:S01]  /*0950*/  SYNCS.EXCH.64 URZ, [UR7+0x118], UR10 ;  /* 0x0001180a07ff75b2 */ /* 0x0003220008000100 */
[----:B------:R1:W1:Y:S01]  /*0960*/  SYNCS.EXCH.64 URZ, [UR7+0x138], UR4 ;  /* 0x0001380407ff75b2 */ /* 0x0002620008000100 */
[----:B------:R1:W1:Y:S01]  /*0970*/  SYNCS.EXCH.64 URZ, [UR7+0x120], UR10 ;  /* 0x0001200a07ff75b2 */ /* 0x0002620008000100 */
[----:B------:R1:W1:Y:S01]  /*0980*/  SYNCS.EXCH.64 URZ, [UR7+0x140], UR4 ;  /* 0x0001400407ff75b2 */ /* 0x0002620008000100 */
[----:B------:R1:W1:Y:S01]  /*0990*/  SYNCS.EXCH.64 URZ, [UR7+0x128], UR10 ;  /* 0x0001280a07ff75b2 */ /* 0x0002620008000100 */
[----:B------:R1:W1:Y:S01]  /*09a0*/  SYNCS.EXCH.64 URZ, [UR7+0x148], UR4 ;  /* 0x0001480407ff75b2 */ /* 0x0002620008000100 */
[----:B------:R-:W-:Y:S01]  /*09b0*/  NOP ;  /* 0x0000000000007918 */ /* 0x000fe20000000000 */
.L_x_11:
[----:B------:R-:W2:Y:S01]  /*09c0*/  SHFL.IDX PT, R2, R73, RZ, 0x1f ;  /* 0x00001fff49027589 */ /* 0x000ea200000e0000 */
[----:B------:R-:W-:Y:S01]  /*09d0*/  NOP ;  /* 0x0000000000007918 */ /* 0x000fe20000000000 */
[----:B--2---:R-:W-:-:S13]  /*09e0*/  ISETP.NE.AND P0, PT, R2, 0x3, PT ;  /* 0x000000030200780c */ /* 0x004fda0003f05270 */
[----:B------:R-:W-:Y:S05]  /*09f0*/  @P0 BRA `(.L_x_12) ;  /* 0x0000000000300947 */ /* 0x000fea0003800000 */
[----:B-1----:R-:W1:Y:S01]  /*0a00*/  S2UR UR5, SR_CgaCtaId ;  /* 0x00000000000579c3 */ /* 0x002e620000008800 */
[----:B------:R-:W-:Y:S01]  /*0a10*/  UMOV UR7, 0x400 ;  /* 0x0000040000077882 */ /* 0x000fe20000000000 */
[----:B------:R-:W-:Y:S01]  /*0a20*/  UMOV UR4, 0x20 ;  /* 0x0000002000047882 */ /* 0x000fe20000000000 */
[----:B------:R-:W-:Y:S01]  /*0a30*/  ELECT P0, URZ, PT ;  /* 0x0000000000ff782f */ /* 0x000fe20003800000 */
[----:B------:R-:W-:-:S04]  /*0a40*/  UIADD3 UR10, UPT, UPT, -UR4, 0x100000, URZ ;  /* 0x00100000040a7890 */ /* 0x000fc8000fffe1ff */
[----:B------:R-:W-:Y:S02]  /*0a50*/  USHF.L.U32 UR11, UR10, 0xb, URZ ;  /* 0x0000000b0a0b7899 */ /* 0x000fe400080006ff */
[----:B------:R-:W-:Y:S02]  /*0a60*/  USHF.L.U32 UR10, UR10, 0x1, URZ ;  /* 0x000000010a0a7899 */ /* 0x000fe400080006ff */
[----:B-1----:R-:W-:Y:S01]  /*0a70*/  ULEA UR5, UR5, UR7, 0x18 ;  /* 0x0000000705057291 */ /* 0x002fe2000f8ec0ff */
[----:B------:R-:W1:Y:S11]  /*0a80*/  FENCE.VIEW.ASYNC.S ;  /* 0x00000000000073c6 */ /* 0x000e760000000000 */
[----:B-1----:R2:W1:Y:S01]  /*0a90*/  SYNCS.EXCH.64 URZ, [UR5+0x150], UR10 ;  /* 0x0001500a05ff75b2 */ /* 0x0024620008000100 */
[----:B------:R2:W1:Y:S02]  /*0aa0*/  SYNCS.EXCH.64 URZ, [UR5+0x158], UR10 ;  /* 0x0001580a05ff75b2 */ /* 0x0004640008000100 */
[----:B--2---:R-:W-:Y:S01]  /*0ab0*/  NOP ;  /* 0x0000000000007918 */ /* 0x004fe20000000000 */
.L_x_12:
[----:B------:R-:W2:Y:S01]  /*0ac0*/  SHFL.IDX PT, R2, R73, RZ, 0x1f ;  /* 0x00001fff49027589 */ /* 0x000ea200000e0000 */
[----:B------:R-:W-:Y:S01]  /*0ad0*/  NOP ;  /* 0x0000000000007918 */ /* 0x000fe20000000000 */
[----:B--2---:R-:W-:-:S13]  /*0ae0*/  ISETP.NE.AND P0, PT, R2, 0x4, PT ;  /* 0x000000040200780c */ /* 0x004fda0003f05270 */
[----:B------:R-:W-:Y:S05]  /*0af0*/  @P0 BRA `(.L_x_13) ;  /* 0x0000000000440947 */ /* 0x000fea0003800000 */
[----:B-1----:R-:W1:Y:S01]  /*0b00*/  S2UR UR5, SR_CgaCtaId ;  /* 0x00000000000579c3 */ /* 0x002e620000008800 */
[----:B------:R-:W-:Y:S01]  /*0b10*/  UMOV UR9, 0x100 ;  /* 0x0000010000097882 */ /* 0x000fe20000000000 */
[----:B------:R-:W-:Y:S01]  /*0b20*/  UMOV UR7, 0x400 ;  /* 0x0000040000077882 */ /* 0x000fe20000000000 */
[----:B------:R-:W-:Y:S01]  /*0b30*/  USEL UR9, UR9, 0xe0, UP2 ;  /* 0x000000e009097887 */ /* 0x000fe20009000000 */
[----:B------:R-:W-:Y:S01]  /*0b40*/  UMOV UR4, 0x1 ;  /* 0x0000000100047882 */ /* 0x000fe20000000000 */
[----:B------:R-:W-:Y:S01]  /*0b50*/  ELECT P0, URZ, PT ;  /* 0x0000000000ff782f */ /* 0x000fe20003800000 */
[----:B------:R-:W-:-:S04]  /*0b60*/  UIADD3 UR10, UPT, UPT, -UR4, 0x100000, URZ ;  /* 0x00100000040a7890 */ /* 0x000fc8000fffe1ff */
[----:B------:R-:W-:Y:S02]  /*0b70*/  USHF.L.U32 UR11, UR10, 0xb, URZ ;  /* 0x0000000b0a0b7899 */ /* 0x000fe400080006ff */
[----:B------:R-:W-:Y:S02]  /*0b80*/  USHF.L.U32 UR10, UR10, 0x1, URZ ;  /* 0x000000010a0a7899 */ /* 0x000fe400080006ff */
        /* <DEDUP_REMOVED lines=8> */
.L_x_13:
[----:B------:R-:W2:Y:S01]  /*0c10*/  SHFL.IDX PT, R2, R73, RZ, 0x1f ;  /* 0x00001fff49027589 */ /* 0x000ea200000e0000 */
[----:B------:R-:W-:Y:S01]  /*0c20*/  NOP ;  /* 0x0000000000007918 */ /* 0x000fe20000000000 */
[----:B--2---:R-:W-:-:S13]  /*0c30*/  ISETP.NE.AND P0, PT, R2, 0x5, PT ;  /* 0x000000050200780c */ /* 0x004fda0003f05270 */
[----:B------:R-:W-:Y:S05]  /*0c40*/  @P0 BRA `(.L_x_14) ;  /* 0x0000000000480947 */ /* 0x000fea0003800000 */
[----:B-1----:R-:W1:Y:S01]  /*0c50*/  S2UR UR7, SR_CgaCtaId ;  /* 0x00000000000779c3 */ /* 0x002e620000008800 */
        /* <DEDUP_REMOVED lines=12> */
[----:B-1----:R2:W1:Y:S01]  /*0d20*/  SYNCS.EXCH.64 URZ, [UR7+0x170], UR10 ;  /* 0x0001700a07ff75b2 */ /* 0x0024620008000100 */
[----:B------:R2:W1:Y:S01]  /*0d30*/  SYNCS.EXCH.64 URZ, [UR7+0x180], UR4 ;  /* 0x0001800407ff75b2 */ /* 0x0004620008000100 */
[----:B------:R2:W1:Y:S01]  /*0d40*/  SYNCS.EXCH.64 URZ, [UR7+0x178], UR10 ;  /* 0x0001780a07ff75b2 */ /* 0x0004620008000100 */
[----:B------:R2:W1:Y:S02]  /*0d50*/  SYNCS.EXCH.64 URZ, [UR7+0x188], UR4 ;  /* 0x0001880407ff75b2 */ /* 0x0004640008000100 */
[----:B--2---:R-:W-:Y:S01]  /*0d60*/  NOP ;  /* 0x0000000000007918 */ /* 0x004fe20000000000 */
.L_x_14:
[----:B-1----:R-:W1:Y:S01]  /*0d70*/  S2UR UR5, SR_CTAID.X ;  /* 0x00000000000579c3 */ /* 0x002e620000002500 */
[----:B------:R-:W-:-:S05]  /*0d80*/  CS2R.32 R64, SR_CgaSize ;  /* 0x0000000000407805 */ /* 0x000fca0000008a00 */
[----:B------:R-:W-:-:S05]  /*0d90*/  IMAD R64, R64, -0xa0, RZ ;  /* 0xffffff6040407824 */ /* 0x000fca00078e02ff */
[----:B------:R-:W-:-:S14]  /*0da0*/  R2UR UR9, R64 ;  /* 0x00000000400972ca */ /* 0x000fdc00000e0000 */
[----:B------:R-:W2:Y:S01]  /*0db0*/  LDCU UR9, c[0x0][UR9+0x2b0] ;  /* 0x00005600090977ac */ /* 0x000ea20008000800 */
[----:B------:R-:W-:Y:S01]  /*0dc0*/  NOP ;  /* 0x0000000000007918 */ /* 0x000fe20000000000 */
[----:B------:R-:W-:-:S05]  /*0dd0*/  CS2R.32 R64, SR_CgaSize ;  /* 0x0000000000407805 */ /* 0x000fca0000008a00 */
[----:B------:R-:W-:-:S05]  /*0de0*/  IMAD R64, R64, -0xa0, RZ ;  /* 0xffffff6040407824 */ /* 0x000fca00078e02ff */
[----:B------:R-:W-:-:S14]  /*0df0*/  R2UR UR7, R64 ;  /* 0x00000000400772ca */ /* 0x000fdc00000e0000 */
[----:B------:R-:W3:Y:S01]  /*0e00*/  LDCU UR7, c[0x0][UR7+0x2b4] ;  /* 0x00005680070777ac */ /* 0x000ee20008000800 */
[----:B------:R-:W4:Y:S08]  /*0e10*/  S2UR UR4, SR_CTAID.Y ;  /* 0x00000000000479c3 */ /* 0x000f300000002600 */
[----:B------:R-:W3:Y:S01]  /*0e20*/  LDC R9, c[0x0][0xb24] ;  /* 0x0002c900ff097b82 */ /* 0x000ee20000000800 */
[----:B-1----:R-:W-:-:S02]  /*0e30*/  I2FP.F32.U32 R4, UR5 ;  /* 0x0000000500047c45 */ /* 0x002fc40008201000 */
[----:B------:R-:W-:-:S05]  /*0e40*/  CS2R.32 R5, SR_CgaSize ;  /* 0x0000000000057805 */ /* 0x000fca0000008a00 */
[----:B------:R-:W-:-:S06]  /*0e50*/  IMAD R5, R5, -0xa0, RZ ;  /* 0xffffff6005057824 */ /* 0x000fcc00078e02ff */
[----:B------:R-:W1:Y:S01]  /*0e60*/  LDC R5, c[0x0][R5+0x2a0] ;  /* 0x0000a80005057b82 */ /* 0x000e620000000800 */
[----:B------:R-:W-:Y:S01]  /*0e70*/  MOV R19, UR5 ;  /* 0x0000000500137c02 */ /* 0x000fe20008000f00 */
[----:B--2---:R-:W-:Y:S01]  /*0e80*/  FMUL R4, R4, UR9 ;  /* 0x0000000904047c20 */ /* 0x004fe20008400000 */
[----:B----4-:R-:W-:Y:S02]  /*0e90*/  I2FP.F32.U32 R2, UR4 ;  /* 0x0000000400027c45 */ /* 0x010fe40008201000 */
[----:B------:R-:W-:-:S05]  /*0ea0*/  CS2R.32 R3, SR_CgaSize ;  /* 0x0000000000037805 */ /* 0x000fca0000008a00 */
[----:B------:R-:W-:-:S06]  /*0eb0*/  IMAD R3, R3, -0xa0, RZ ;  /* 0xffffff6003037824 */ /* 0x000fcc00078e02ff */
[----:B------:R-:W2:Y:S01]  /*0ec0*/  LDC R3, c[0x0][R3+0x2a4] ;  /* 0x0000a90003037b82 */ /* 0x000ea20000000800 */
[----:B------:R-:W4:Y:S01]  /*0ed0*/  F2I.U32.TRUNC.NTZ R64, R4 ;  /* 0x0000000400407305 */ /* 0x000f22000020f000 */
[----:B------:R-:W-:Y:S01]  /*0ee0*/  MOV R16, UR4 ;  /* 0x0000000400107c02 */ /* 0x000fe20008000f00 */
[----:B---3--:R-:W-:-:S05]  /*0ef0*/  FMUL R2, R2, UR7 ;  /* 0x0000000702027c20 */ /* 0x008fca0008400000 */
[----:B------:R-:W-:Y:S01]  /*0f00*/  BAR.SYNC.DEFER_BLOCKING 0x0 ;  /* 0x0000000000007b1d */ /* 0x000fe20000010000 */
[----:B------:R-:W-:-:S05]  /*0f10*/  ISETP.GE.AND P0, PT, R9, 0x1, PT ;  /* 0x000000010900780c */ /* 0x000fca0003f06270 */
[----:B------:R-:W3:Y:S02]  /*0f20*/  F2I.U32.TRUNC.NTZ R62, R2 ;  /* 0x00000002003e7305 */ /* 0x000ee4000020f000 */
[----:B------:R-:W2:Y:S01]  /*0f30*/  S2UR UR57, SR_CTAID.Z ;  /* 0x00000000003979c3 */ /* 0x000ea20000002700 */
[----:B----4-:R-:W-:-:S05]  /*0f40*/  IADD3 R64, PT, PT, -R64, RZ, RZ ;  /* 0x000000ff40407210 */ /* 0x010fca0007ffe1ff */
[----:B-1----:R-:W-:Y:S01]  /*0f50*/  IMAD R64, R5, R64, UR5 ;  /* 0x0000000505407e24 */ /* 0x002fe2000f8e0240 */
[----:B---3--:R-:W-:-:S05]  /*0f60*/  IADD3 R62, PT, PT, -R62, RZ, RZ ;  /* 0x000000ff3e3e7210 */ /* 0x008fca0007ffe1ff */
[----:B--2---:R-:W-:Y:S01]  /*0f70*/  IMAD R62, R3, R62, UR4 ;  /* 0x00000004033e7e24 */ /* 0x004fe2000f8e023e */
[----:B------:R-:W-:Y:S06]  /*0f80*/  @!P0 BRA `(.L_x_15) ;  /* 0x0000000000b88947 */ /* 0x000fec0003800000 */
[----:B------:R-:W1:Y:S01]  /*0f90*/  LDC.64 R4, c[0x0][0xb18] ;  /* 0x0002c600ff047b82 */ /* 0x000e620000000a00 */
[----:B------:R-:W-:-:S07]  /*0fa0*/  ISETP.NE.AND P0, PT, R9, 0x1, PT ;  /* 0x000000010900780c */ /* 0x000fce0003f05270 */
[----:B------:R-:W2:Y:S08]  /*0fb0*/  LDC R10, c[0x0][0xb0c] ;  /* 0x0002c300ff0a7b82 */ /* 0x000eb00000000800 */
[----:B------:R-:W3:Y:S08]  /*0fc0*/  LDC R11, c[0x0][0x370] ;  /* 0x0000dc00ff0b7b82 */ /* 0x000ef00000000800 */
[----:B------:R-:W4:Y:S01]  /*0fd0*/  LDC R12, c[0x0][0x374] ;  /* 0x0000dd00ff0c7b82 */ /* 0x000f220000000800 */
[----:B-1----:R-:W-:-:S07]  /*0fe0*/  ISETP.NE.AND P1, PT, R4, 0x1, PT ;  /* 0x000000010400780c */ /* 0x002fce0003f25270 */
[----:B------:R-:W3:Y:S01]  /*0ff0*/  LDC.64 R6, c[0x0][0xb10] ;  /* 0x0002c400ff067b82 */ /* 0x000ee20000000a00 */
[----:B--2---:R-:W-:-:S07]  /*1000*/  ISETP.NE.AND P2, PT, R10, 0x1, PT ;  /* 0x000000010a00780c */ /* 0x004fce0003f45270 */
[----:B------:R-:W1:Y:S08]  /*1010*/  LDC R8, c[0x0][0xb20] ;  /* 0x0002c800ff087b82 */ /* 0x000e700000000800 */
[----:B------:R-:W2:Y:S01]  /*1020*/  LDC.64 R2, c[0x0][0xb28] ;  /* 0x0002ca00ff027b82 */ /* 0x000ea20000000a00 */
[----:B----4-:R-:W-:-:S04]  /*1030*/  IMAD.HI.U32 R13, R12, R5, RZ ;  /* 0x000000050c0d7227 */ /* 0x010fc800078e00ff */
[----:B------:R-:W-:-:S04]  /*1040*/  IMAD.HI.U32 R5, R16, R5, RZ ;  /* 0x0000000510057227 */ /* 0x000fc800078e00ff */
[----:B---3--:R-:W-:-:S04]  /*1050*/  IMAD.HI.U32 R14, R11, R6, RZ ;  /* 0x000000060b0e7227 */ /* 0x008fc800078e00ff */
[C---:B------:R-:W-:Y:S01]  /*1060*/  IMAD.HI.U32 R18, R19.reuse, R6, RZ ;  /* 0x0000000613127227 */ /* 0x040fe200078e00ff */
[-C--:B------:R-:W-:Y:S02]  /*1070*/  @P2 SHF.R.U32.HI R11, RZ, R7.reuse, R14 ;  /* 0x00000007ff0b2219 */ /* 0x080fe4000001160e */
[-C--:B-1----:R-:W-:Y:S02]  /*1080*/  @P1 SHF.R.U32.HI R12, RZ, R8.reuse, R13 ;  /* 0x00000008ff0c1219 */ /* 0x082fe4000001160d */
[----:B------:R-:W-:Y:S02]  /*1090*/  SHF.R.U32.HI R5, RZ, R8, R5 ;  /* 0x00000008ff057219 */ /* 0x000fe40000011605 */
[----:B------:R-:W-:Y:S02]  /*10a0*/  SHF.R.U32.HI R18, RZ, R7, R18 ;  /* 0x00000007ff127219 */ /* 0x000fe40000011612 */
[----:B------:R-:W-:Y:S01]  /*10b0*/  SEL R5, R16, R5, !P1 ;  /* 0x0000000510057207 */ /* 0x000fe20004800000 */
[----:B--2---:R-:W-:Y:S01]  /*10c0*/  IMAD.HI.U32 R14, R12, R2, RZ ;  /* 0x000000020c0e7227 */ /* 0x004fe200078e00ff */
[----:B------:R-:W-:-:S02]  /*10d0*/  SEL R7, R19, R18, !P2 ;  /* 0x0000001213077207 */ /* 0x000fc40005000000 */
[----:B------:R-:W-:Y:S01]  /*10e0*/  IADD3 R13, PT, PT, -R5, RZ, RZ ;  /* 0x000000ff050d7210 */ /* 0x000fe20007ffe1ff */
[----:B------:R-:W-:Y:S01]  /*10f0*/  IMAD.HI.U32 R6, R11, R2, RZ ;  /* 0x000000020b067227 */ /* 0x000fe200078e00ff */
[----:B------:R-:W-:-:S03]  /*1100*/  @P0 SHF.R.U32.HI R12, RZ, R3, R14 ;  /* 0x00000003ff0c0219 */ /* 0x000fc6000001160e */
[----:B------:R-:W-:Y:S01]  /*1110*/  IMAD R13, R4, R13, R16 ;  /* 0x0000000d040d7224 */ /* 0x000fe200078e0210 */
[----:B------:R-:W-:Y:S01]  /*1120*/  @P0 SHF.R.U32.HI R11, RZ, R3, R6 ;  /* 0x00000003ff0b0219 */ /* 0x000fe20000011606 */
[----:B------:R-:W-:-:S04]  /*1130*/  IMAD R12, R12, R9, RZ ;  /* 0x000000090c0c7224 */ /* 0x000fc800078e02ff */
[----:B------:R-:W-:Y:S01]  /*1140*/  IMAD R6, R11, R9, RZ ;  /* 0x000000090b067224 */ /* 0x000fe200078e02ff */
[----:B------:R-:W-:-:S04]  /*1150*/  ISETP.GE.AND P1, PT, R5, R12, PT ;  /* 0x0000000c0500720c */ /* 0x000fc80003f26270 */
[----:B------:R-:W-:Y:S01]  /*1160*/  ISETP.GE.OR P1, PT, R7, R6, P1 ;  /* 0x000000060700720c */ /* 0x000fe20000f26670 */
[----:B------:R-:W-:-:S05]  /*1170*/  IMAD.HI.U32 R6, R5, R2, RZ ;  /* 0x0000000205067227 */ /* 0x000fca00078e00ff */
[----:B------:R-:W-:-:S04]  /*1180*/  SHF.R.U32.HI R6, RZ, R3, R6 ;  /* 0x00000003ff067219 */ /* 0x000fc80000011606 */
[----:B------:R-:W-:-:S03]  /*1190*/  SEL R6, R5, R6, !P0 ;  /* 0x0000000605067207 */ /* 0x000fc60004000000 */
[----:B------:R-:W-:Y:S01]  /*11a0*/  @!P1 IMAD.HI.U32 R8, R7, R2, RZ ;  /* 0x0000000207089227 */ /* 0x000fe200078e00ff */
[----:B------:R-:W-:-:S04]  /*11b0*/  IADD3 R2, PT, PT, -R6, RZ, RZ ;  /* 0x000000ff06027210 */ /* 0x000fc80007ffe1ff */
[----:B------:R-:W-:Y:S01]  /*11c0*/  @!P1 SHF.R.U32.HI R8, RZ, R3, R8 ;  /* 0x00000003ff089219 */ /* 0x000fe20000011608 */
[----:B------:R-:W-:-:S03]  /*11d0*/  IMAD R2, R9, R2, R5 ;  /* 0x0000000209027224 */ /* 0x000fc600078e0205 */
[----:B------:R-:W-:-:S05]  /*11e0*/  @!P1 SEL R3, R7, R8, !P0 ;  /* 0x0000000807039207 */ /* 0x000fca0004000000 */
[--C-:B------:R-:W-:Y:S02]  /*11f0*/  @!P1 IMAD.IADD R6, R6, 0x1, -R3.reuse ;  /* 0x0000000106069824 */ /* 0x100fe400078e0a03 */
[----:B------:R-:W-:Y:S01]  /*1200*/  @!P1 IMAD R3, R2, R11, R3 ;  /* 0x0000000b02039224 */ /* 0x000fe200078e0203 */
[----:B------:R-:W-:Y:S01]  /*1210*/  IADD3 R2, PT, PT, -R7, RZ, RZ ;  /* 0x000000ff07027210 */ /* 0x000fe20007ffe1ff */
[----:B------:R-:W-:Y:S02]  /*1220*/  @!P1 IMAD R5, R6, R9, R7 ;  /* 0x0000000906059224 */ /* 0x000fe400078e0207 */
[----:B------:R-:W-:Y:S02]  /*1230*/  @!P1 IMAD.MOV.U32 R7, RZ, RZ, R3 ;  /* 0x000000ffff079224 */ /* 0x000fe400078e0003 */
[----:B------:R-:W-:Y:S02]  /*1240*/  IMAD R2, R10, R2, R19 ;  /* 0x000000020a027224 */ /* 0x000fe400078e0213 */
[----:B------:R-:W-:-:S02]  /*1250*/  IMAD R16, R5, R4, R13 ;  /* 0x0000000405107224 */ /* 0x000fc400078e020d */
[----:B------:R-:W-:Y:S02]  /*1260*/  IMAD R19, R7, R10, R2 ;  /* 0x0000000a07137224 */ /* 0x000fe400078e0202 */
.L_x_15:
[----:B------:R-:W1:Y:S01]  /*1270*/  LDCU UR4, c[0x0][0xb30] ;  /* 0x00016600ff0477ac */ /* 0x000e620008000800 */
[----:B------:R-:W2:Y:S08]  /*1280*/  S2UR UR45, SR_CgaCtaId ;  /* 0x00000000002d79c3 */ /* 0x000eb00000008800 */
[----:B------:R-:W3:Y:S01]  /*1290*/  LDC R26, c[0x0][0xb24] ;  /* 0x0002c900ff1a7b82 */ /* 0x000ee20000000800 */
[----:B-1----:R-:W-:-:S09]  /*12a0*/  UISETP.NE.AND UP1, UPT, UR4, 0x1, UPT ;  /* 0x000000010400788c */ /* 0x002fd2000bf25270 */
[----:B--2---:R-:W-:Y:S05]  /*12b0*/  BRA.U UP1, `(.L_x_16) ;  /* 0x0000000101407547 */ /* 0x004fea000b800000 */
[----:B------:R-:W1:Y:S08]  /*12c0*/  LDC.64 R4, c[0x0][0xb10] ;  /* 0x0002c400ff047b82 */ /* 0x000e700000000a00 */
[----:B------:R-:W2:Y:S08]  /*12d0*/  LDC.64 R2, c[0x0][0xb18] ;  /* 0x0002c600ff027b82 */ /* 0x000eb00000000a00 */
[----:B------:R-:W4:Y:S08]  /*12e0*/  LDC R6, c[0x0][0xb20] ;  /* 0x0002c800ff067b82 */ /* 0x000f300000000800 */
[----:B------:R-:W3:Y:S01]  /*12f0*/  LDC R8, c[0x0][0xb0c] ;  /* 0x0002c300ff087b82 */ /* 0x000ee20000000800 */
[----:B-1----:R-:W-:-:S05]  /*1300*/  IMAD.HI.U32 R4, R19, R4, RZ ;  /* 0x0000000413047227 */ /* 0x002fca00078e00ff */
[----:B------:R-:W-:Y:S01]  /*1310*/  SHF.R.U32.HI R4, RZ, R5, R4 ;  /* 0x00000005ff047219 */ /* 0x000fe20000011604 */
[----:B--2---:R-:W-:Y:S01]  /*1320*/  IMAD.HI.U32 R3, R16, R3, RZ ;  /* 0x0000000310037227 */ /* 0x004fe200078e00ff */
[----:B------:R-:W-:-:S04]  /*1330*/  ISETP.NE.AND P0, PT, R2, 0x1, PT ;  /* 0x000000010200780c */ /* 0x000fc80003f05270 */
[----:B----4-:R-:W-:-:S04]  /*1340*/  SHF.R.U32.HI R3, RZ, R6, R3 ;  /* 0x00000006ff037219 */ /* 0x010fc80000011603 */
[----:B------:R-:W-:Y:S02]  /*1350*/  SEL R3, R16, R3, !P0 ;  /* 0x0000000310037207 */ /* 0x000fe40004000000 */
[----:B---3--:R-:W-:-:S04]  /*1360*/  ISETP.NE.AND P1, PT, R8, 0x1, PT ;  /* 0x000000010800780c */ /* 0x008fc80003f25270 */
[----:B------:R-:W-:-:S05]  /*1370*/  SEL R4, R19, R4, !P1 ;  /* 0x0000000413047207 */ /* 0x000fca0004800000 */
[----:B------:R-:W-:Y:S02]  /*1380*/  IMAD.IADD R5, R3, 0x1, -R4 ;  /* 0x0000000103057824 */ /* 0x000fe400078e0a04 */
[----:B------:R-:W-:Y:S02]  /*1390*/  IMAD.IADD R3, R4, 0x1, -R3 ;  /* 0x0000000104037824 */ /* 0x000fe400078e0a03 */
[----:B------:R-:W-:Y:S02]  /*13a0*/  IMAD R19, R5, R8, R19 ;  /* 0x0000000805137224 */ /* 0x000fe400078e0213 */
[----:B------:R-:W-:-:S07]  /*13b0*/  IMAD R16, R3, R2, R16 ;  /* 0x0000000203107224 */ /* 0x000fce00078e0210 */
.L_x_16:
[----:B------:R-:W-:Y:S01]  /*13c0*/  BAR.SYNC.DEFER_BLOCKING 0x0 ;  /* 0x0000000000007b1d */ /* 0x000fe20000010000 */
[----:B------:R-:W-:Y:S01]  /*13d0*/  UISETP.NE.AND UP1, UPT, UR8, 0x2, UPT ;  /* 0x000000020800788c */ /* 0x000fe2000bf25270 */
[----:B------:R-:W-:Y:S02]  /*13e0*/  ISETP.NE.OR P5, PT, R0, 0x2, !P5 ;  /* 0x000000020000780c */ /* 0x000fe40006fa5670 */
[----:B------:R-:W-:-:S06]  /*13f0*/  LOP3.LUT R2, R72, 0x1f, RZ, 0xc0, !PT ;  /* 0x0000001f48027812 */ /* 0x000fcc00078ec0ff */
[----:B------:R-:W-:Y:S05]  /*1400*/  BRA.U UP1, `(.L_x_17) ;  /* 0x0000001d01ec7547 */ /* 0x000fea000b800000 */
[----:B------:R-:W1:Y:S01]  /*1410*/  LDCU UR6, c[0x0][0x388] ;  /* 0x00007100ff0677ac */ /* 0x000e620008000800 */
[----:B------:R-:W2:Y:S01]  /*1420*/  LDC R11, c[0x0][0x370] ;  /* 0x0000dc00ff0b7b82 */ /* 0x000ea20000000800 */
[----:B------:R-:W-:Y:S01]  /*1430*/  PLOP3.LUT P0, PT, PT, PT, UP2, 0x80, 0x8 ;  /* 0x000000000008781c */ /* 0x000fe20003f0f028 */
[----:B------:R-:W-:Y:S01]  /*1440*/  IMAD.MOV.U32 R10, RZ, RZ, RZ ;  /* 0x000000ffff0a7224 */ /* 0x000fe200078e00ff */
[----:B------:R-:W4:Y:S01]  /*1450*/  LDCU UR4, c[0x0][0x38c] ;  /* 0x00007180ff0477ac */ /* 0x000f220008000800 */
[----:B------:R-:W-:Y:S02]  /*1460*/  ISETP.EQ.OR P4, PT, R2, RZ, P5 ;  /* 0x000000ff0200720c */ /* 0x000fe40002f82670 */
[----:B------:R-:W-:Y:S01]  /*1470*/  PLOP3.LUT P0, PT, P0, PT, PT, 0x8, 0x80 ;  /* 0x000000000080781c */ /* 0x000fe2000070e170 */
[----:B------:R-:W3:Y:S01]  /*1480*/  LDCU UR41, c[0x0][0x390] ;  /* 0x00007200ff2977ac */ /* 0x000ee20008000800 */
[----:B------:R-:W2:Y:S01]  /*1490*/  LDC R0, c[0x0][0x374] ;  /* 0x0000dd00ff007b82 */ /* 0x000ea20000000800 */
[----:B------:R-:W2:Y:S01]  /*14a0*/  LDCU.64 UR42, c[0x0][0x348] ;  /* 0x00006900ff2a77ac */ /* 0x000ea20008000a00 */
[----:B------:R-:W-:Y:S01]  /*14b0*/  UMOV UR39, 0x1 ;  /* 0x0000000100277882 */ /* 0x000fe20000000000 */
[----:B------:R-:W-:Y:S01]  /*14c0*/  UMOV UR38, URZ ;  /* 0x000000ff00267c82 */ /* 0x000fe20008000000 */
[----:B-1----:R-:W-:Y:S01]  /*14d0*/  UIADD3 UR6, UPT, UPT, UR6, 0x1f, URZ ;  /* 0x0000001f06067890 */ /* 0x002fe2000fffe0ff */
[----:B------:R-:W-:Y:S01]  /*14e0*/  UMOV UR28, URZ ;  /* 0x000000ff001c7c82 */ /* 0x000fe20008000000 */
[----:B------:R-:W-:-:S02]  /*14f0*/  UMOV UR31, URZ ;  /* 0x000000ff001f7c82 */ /* 0x000fc40008000000 */
[----:B------:R-:W-:-:S04]  /*1500*/  USHF.R.S32.HI UR5, URZ, 0x1f, UR6 ;  /* 0x0000001fff057899 */ /* 0x000fc80008011406 */
[----:B------:R-:W-:-:S04]  /*1510*/  ULEA.HI UR5, UR5, UR6, URZ, 0x5 ;  /* 0x0000000605057291 */ /* 0x000fc8000f8f28ff */
[----:B------:R-:W-:-:S04]  /*1520*/  USHF.R.S32.HI UR5, URZ, 0x5, UR5 ;  /* 0x00000005ff057899 */ /* 0x000fc80008011405 */
[----:B----4-:R-:W-:-:S04]  /*1530*/  UIMAD UR4, UR5, UR4, URZ ;  /* 0x00000004050472a4 */ /* 0x010fc8000f8e02ff */
[----:B---3--:R-:W-:-:S04]  /*1540*/  UIMAD UR41, UR4, UR41, URZ ;  /* 0x00000029042972a4 */ /* 0x008fc8000f8e02ff */
[----:B------:R-:W-:Y:S02]  /*1550*/  UISETP.NE.AND UP1, UPT, UR41, URZ, UPT ;  /* 0x000000ff2900728c */ /* 0x000fe4000bf25270 */
[----:B------:R-:W-:-:S04]  /*1560*/  UISETP.LT.U32.AND UP0, UPT, UR41, 0x11, UPT ;  /* 0x000000112900788c */ /* 0x000fc8000bf01070 */
[----:B------:R-:W-:-:S04]  /*1570*/  USEL UR40, UR41, 0x11, UP0 ;  /* 0x0000001129287887 */ /* 0x000fc80008000000 */
[----:B------:R-:W-:Y:S02]  /*1580*/  UIADD3 UR23, UPT, UPT, UR40, -0x1, URZ ;  /* 0xffffffff28177890 */ /* 0x000fe4000fffe0ff */
[----:B------:R-:W-:Y:S02]  /*1590*/  @!UP1 UIADD3 UR23, UPT, UPT, UR40, URZ, URZ ;  /* 0x000000ff28179290 */ /* 0x000fe4000fffe0ff */
[----:B------:R-:W-:Y:S02]  /*15a0*/  UIADD3 UR40, UPT, UPT, UR41, -UR40, URZ ;  /* 0x8000002829287290 */ /* 0x000fe4000fffe0ff */
[----:B--2---:R-:W-:-:S12]  /*15b0*/  UIADD3 UR23, UPT, UPT, UR23, 0x1, URZ ;  /* 0x0000000117177890 */ /* 0x004fd8000fffe0ff */
.L_x_33:
[----:B------:R-:W1:Y:S01]  /*15c0*/  S2UR UR22, SR_CgaCtaId ;  /* 0x00000000001679c3 */ /* 0x000e620000008800 */
[----:B------:R-:W-:Y:S01]  /*15d0*/  UMOV UR4, 0x400 ;  /* 0x0000040000047882 */ /* 0x000fe20000000000 */
[----:B------:R-:W-:Y:S01]  /*15e0*/  IMAD.U32 R2, RZ, RZ, UR39 ;  /* 0x00000027ff027e24 */ /* 0x000fe2000f8e00ff */
[----:B------:R-:W-:Y:S01]  /*15f0*/  UISETP.NE.AND UP0, UPT, UR41, URZ, UPT ;  /* 0x000000ff2900728c */ /* 0x000fe2000bf05270 */
[----:B------:R-:W-:Y:S01]  /*1600*/  R2UR UR34, R16 ;  /* 0x00000000102272ca */ /* 0x000fe200000e0000 */
[----:B------:R-:W-:Y:S01]  /*1610*/  IMAD.SHL.U32 R19, R19, 0x40, RZ ;  /* 0x0000004013137824 */ /* 0x000fe200078e00ff */
[----:B------:R-:W-:Y:S01]  /*1620*/  UMOV UR30, URZ ;  /* 0x000000ff001e7c82 */ /* 0x000fe20008000000 */
[----:B------:R-:W-:Y:S01]  /*1630*/  SHF.L.U32 R2, R2, 0x1f, RZ ;  /* 0x0000001f02027819 */ /* 0x000fe200000006ff */
[----:B------:R-:W-:Y:S01]  /*1640*/  UMOV UR37, URZ ;  /* 0x000000ff00257c82 */ /* 0x000fe20008000000 */
[----:B------:R-:W-:-:S08]  /*1650*/  UMOV UR36, URZ ;  /* 0x000000ff00247c82 */ /* 0x000fd00008000000 */
[----:B------:R-:W-:Y:S02]  /*1660*/  USHF.L.U32 UR34, UR34, 0x7, URZ ;  /* 0x0000000722227899 */ /* 0x000fe400080006ff */
[----:B-1----:R-:W-:-:S04]  /*1670*/  ULEA UR22, UR22, UR4, 0x18 ;  /* 0x0000000416167291 */ /* 0x002fc8000f8ec0ff */
[----:B------:R-:W-:-:S09]  /*1680*/  ULEA UR4, UR38, UR22, 0x3 ;  /* 0x0000001626047291 */ /* 0x000fd2000f8e18ff */
[----:B--2---:R1:W2:Y:S01]  /*1690*/  SYNCS.PHASECHK.TRANS64.TRYWAIT P2, [UR4+0x88], R2 ;  /* 0x00008802ff0075a7 */ /* 0x0042a20008041104 */
[----:B---3--:R-:W-:Y:S05]  /*16a0*/  BRA.U !UP0, `(.L_x_18) ;  /* 0x0000000508887547 */ /* 0x008fea000b800000 */
[----:B------:R-:W3:Y:S01]  /*16b0*/  LDC.64 R8, c[0x0][0x480] ;  /* 0x00012000ff087b82 */ /* 0x000ee20000000a00 */
[----:B------:R-:W4:Y:S01]  /*16c0*/  LDCU UR24, c[0x0][0x390] ;  /* 0x00007200ff1877ac */ /* 0x000f220008000800 */
[----:B------:R-:W2:Y:S06]  /*16d0*/  LDCU UR25, c[0x0][0x38c] ;  /* 0x00007180ff1977ac */ /* 0x000eac0008000800 */
[----:B------:R-:W4:Y:S01]  /*16e0*/  LDC.64 R6, c[0x0][0x488] ;  /* 0x00012200ff067b82 */ /* 0x000f220000000a00 */
[----:B------:R-:W2:Y:S01]  /*16f0*/  LDCU.64 UR14, c[0x0][0x4b8] ;  /* 0x00009700ff0e77ac */ /* 0x000ea20008000a00 */
[----:B------:R-:W-:-:S02]  /*1700*/  UIADD3 UR31, UPT, UPT, UR23, UR28, URZ ;  /* 0x0000001c171f7290 */ /* 0x000fc4000fffe0ff */
[----:B------:R-:W-:-:S04]  /*1710*/  UIADD3 UR10, UPT, UPT, UR34, 0x40, URZ ;  /* 0x00000040220a7890 */ /* 0x000fc8000fffe0ff */
[----:B-1----:R-:W1:Y:S01]  /*1720*/  LDC.64 R2, c[0x0][0x490] ;  /* 0x00012400ff027b82 */ /* 0x002e620000000a00 */
[----:B------:R-:W-:Y:S01]  /*1730*/  UMOV UR30, URZ ;  /* 0x000000ff001e7c82 */ /* 0x000fe20008000000 */
[----:B------:R-:W-:Y:S01]  /*1740*/  UMOV UR26, UR38 ;  /* 0x00000026001a7c82 */ /* 0x000fe20008000000 */
[----:B------:R-:W-:Y:S01]  /*1750*/  UMOV UR36, URZ ;  /* 0x000000ff00247c82 */ /* 0x000fe20008000000 */
[----:B------:R-:W-:Y:S01]  /*1760*/  UMOV UR37, URZ ;  /* 0x000000ff00257c82 */ /* 0x000fe20008000000 */
[----:B---3--:R-:W-:Y:S01]  /*1770*/  IMAD.HI.U32 R9, R19, R9, RZ ;  /* 0x0000000913097227 */ /* 0x008fe200078e00ff */
[----:B------:R-:W-:Y:S02]  /*1780*/  ISETP.NE.AND P1, PT, R8, 0x1, PT ;  /* 0x000000010800780c */ /* 0x000fe40003f25270 */
[----:B------:R-:W3:Y:S02]  /*1790*/  LDC.64 R4, c[0x0][0x4b0] ;  /* 0x00012c00ff047b82 */ /* 0x000ee40000000a00 */
[----:B----4-:R-:W-:-:S04]  /*17a0*/  SHF.R.U32.HI R6, RZ, R6, R9 ;  /* 0x00000006ff067219 */ /* 0x010fc80000011609 */
[----:B------:R-:W-:Y:S02]  /*17b0*/  SEL R6, R19, R6, !P1 ;  /* 0x0000000613067207 */ /* 0x000fe40004800000 */
[----:B------:R-:W-:Y:S02]  /*17c0*/  ISETP.NE.AND P1, PT, R7, 0x1, PT ;  /* 0x000000010700780c */ /* 0x000fe40003f25270 */
[C---:B------:R-:W-:Y:S01]  /*17d0*/  R2UR UR4, R6.reuse ;  /* 0x00000000060472ca */ /* 0x040fe200000e0000 */
[----:B-1----:R-:W-:-:S04]  /*17e0*/  IMAD.HI.U32 R2, R6, R2, RZ ;  /* 0x0000000206027227 */ /* 0x002fc800078e00ff */
[----:B------:R-:W-:Y:S01]  /*17f0*/  IMAD.MOV R12, RZ, RZ, -R6 ;  /* 0x000000ffff0c7224 */ /* 0x000fe200078e0a06 */
[----:B------:R-:W-:-:S03]  /*1800*/  SHF.R.U32.HI R2, RZ, R3, R2 ;  /* 0x00000003ff027219 */ /* 0x000fc60000011602 */
[----:B------:R-:W-:Y:S01]  /*1810*/  IMAD R12, R8, R12, R19 ;  /* 0x0000000c080c7224 */ /* 0x000fe200078e0213 */
[----:B------:R-:W-:Y:S01]  /*1820*/  R2UR UR21, R2 ;  /* 0x00000000021572ca */ /* 0x000fe200000e0000 */
[----:B------:R-:W-:Y:S01]  /*1830*/  VOTEU.ANY UP0, P1 ;  /* 0x0000000000ff7886 */ /* 0x000fe20000800100 */
[----:B------:R-:W1:Y:S01]  /*1840*/  LDC.64 R2, c[0x0][0x4d0] ;  /* 0x00013400ff027b82 */ /* 0x000e620000000a00 */
[----:B---3--:R-:W-:Y:S02]  /*1850*/  R2UR UR8, R4 ;  /* 0x00000000040872ca */ /* 0x008fe400000e0000 */
[----:B------:R-:W-:Y:S02]  /*1860*/  R2UR UR9, R12 ;  /* 0x000000000c0972ca */ /* 0x000fe400000e0000 */
[----:B------:R-:W-:-:S06]  /*1870*/  R2UR UR6, R5 ;  /* 0x00000000050672ca */ /* 0x000fcc00000e0000 */
[----:B------:R-:W-:Y:S01]  /*1880*/  USEL UR21, UR4, UR21, !UP0 ;  /* 0x0000001504157287 */ /* 0x000fe2000c000000 */
[----:B------:R-:W3:Y:S05]  /*1890*/  LDCU.64 UR4, c[0x0][0x4d8] ;  /* 0x00009b00ff0477ac */ /* 0x000eea0008000a00 */
[----:B------:R-:W-:-:S04]  /*18a0*/  IMAD R9, RZ, RZ, -UR21 ;  /* 0x80000015ff097e24 */ /* 0x000fc8000f8e02ff */
[----:B------:R-:W-:Y:S01]  /*18b0*/  IMAD R9, R7, R9, R6 ;  /* 0x0000000907097224 */ /* 0x000fe200078e0206 */
[----:B-1----:R-:W-:-:S04]  /*18c0*/  R2UR UR19, R2 ;  /* 0x00000000021372ca */ /* 0x002fc800000e0000 */
[----:B------:R-:W-:Y:S02]  /*18d0*/  R2UR UR7, R9 ;  /* 0x00000000090772ca */ /* 0x000fe400000e0000 */
[----:B------:R-:W-:-:S07]  /*18e0*/  R2UR UR20, R3 ;  /* 0x00000000031472ca */ /* 0x000fce00000e0000 */
[----:B------:R-:W-:-:S06]  /*18f0*/  UIMAD UR19, UR9, UR8, UR19 ;  /* 0x00000008091372a4 */ /* 0x000fcc000f8e0213 */
[----:B--23--:R-:W-:-:S12]  /*1900*/  UIMAD UR20, UR7, UR6, UR20 ;  /* 0x00000006071472a4 */ /* 0x00cfd8000f8e0214 */
.L_x_23:
[----:B------:R-:W-:Y:S01]  /*1910*/  @!P5 MOV R3, 0x3000 ;  /* 0x000030000003d802 */ /* 0x000fe20000000f00 */
[----:B------:R-:W-:Y:S01]  /*1920*/  ULEA UR17, UR26, UR22, 0x3 ;  /* 0x000000161a117291 */ /* 0x000fe2000f8e18ff */
[----:B----4-:R-:W-:Y:S11]  /*1930*/  @P2 BRA `(.L_x_19) ;  /* 0x0000000000102947 */ /* 0x010ff60003800000 */
[----:B------:R-:W-:Y:S04]  /*1940*/  MOV R2, UR39 ;  /* 0x0000002700027c02 */ /* 0x000fe80008000f00 */
[----:B------:R-:W-:Y:S04]  /*1950*/  SHF.L.U32 R5, R2, 0x1f, RZ ;  /* 0x0000001f02057819 */ /* 0x000fe800000006ff */
[----:B------:R-:W1:Y:S02]  /*1960*/  SYNCS.PHASECHK.TRANS64.TRYWAIT P1, [UR17+0x88], R5 ;  /* 0x00008805ff0075a7 */ /* 0x000e640008021111 */
[----:B-1----:R-:W-:Y:S05]  /*1970*/  @!P1 BRA `(.L_x_20) ;  /* 0x0000007000289947 */ /* 0x002fea0003800000 */
.L_x_19:
[----:B------:R2:W-:Y:S01]  /*1980*/  @!P5 SYNCS.ARRIVE.TRANS64 RZ, [UR17], R3 ;  /* 0x00000003ffffd9a7 */ /* 0x0005e20008000011 */
[----:B------:R-:W-:Y:S04]  /*1990*/  BSSY.RECONVERGENT B0, `(.L_x_21) ;  /* 0x0000003000007945 */ /* 0x000fe80003800200 */
[----:B------:R-:W-:Y:S05]  /*19a0*/  @P4 BRA `(.L_x_22) ;  /* 0x0000000000044947 */ /* 0x000fea0003800000 */
[----:B------:R-:W-:Y:S05]  /*19b0*/  BPT.TRAP 0x1 ;  /* 0x000000040000795c */ /* 0x000fea0000300000 */
.L_x_22:
[----:B------:R-:W-:Y:S05]  /*19c0*/  BSYNC.RECONVERGENT B0 ;  /* 0x0000000000007941 */ /* 0x000fea0003800200 */
.L_x_21:
[----:B------:R-:W-:Y:S02]  /*19d0*/  UIADD3 UR38, UPT, UPT, UR26, 0x1, URZ ;  /* 0x000000011a267890 */ /* 0x000fe4000fffe0ff */
[----:B------:R-:W-:Y:S02]  /*19e0*/  UIMAD UR7, UR36, UR14, UR4 ;  /* 0x0000000e240772a4 */ /* 0x000fe4000f8e0204 */
[----:B------:R-:W-:Y:S02]  /*19f0*/  UISETP.NE.AND UP0, UPT, UR38, 0x11, UPT ;  /* 0x000000112600788c */ /* 0x000fe4000bf05270 */
[----:B------:R-:W-:Y:S02]  /*1a00*/  UIMAD UR6, UR37, UR15, UR5 ;  /* 0x0000000f250672a4 */ /* 0x000fe4000f8e0205 */
[----:B------:R-:W-:Y:S02]  /*1a10*/  USEL UR8, URZ, 0x1, UP0 ;  /* 0x00000001ff087887 */ /* 0x000fe40008000000 */
[----:B------:R-:W-:Y:S02]  /*1a20*/  USEL UR38, UR38, URZ, UP0 ;  /* 0x000000ff26267287 */ /* 0x000fe40008000000 */
[----:B------:R-:W-:Y:S02]  /*1a30*/  ULOP3.LUT UR39, UR39, UR8, URZ, 0x3c, !UPT ;  /* 0x0000000827277292 */ /* 0x000fe4000f8e3cff */
[----:B------:R-:W-:Y:S02]  /*1a40*/  ULEA UR8, UR38, UR22, 0x3 ;  /* 0x0000001626087291 */ /* 0x000fe4000f8e18ff */
[----:B------:R-:W-:Y:S02]  /*1a50*/  UIADD3 UR48, UP1, UPT, UR42, 0x80, URZ ;  /* 0x000000802a307890 */ /* 0x000fe4000ff3e0ff */
[----:B------:R-:W-:Y:S01]  /*1a60*/  ULEA UR16, UR26, UR22, 0xc ;  /* 0x000000161a107291 */ /* 0x000fe2000f8e60ff */
[----:B-1----:R-:W-:Y:S01]  /*1a70*/  MOV R2, UR39 ;  /* 0x0000002700027c02 */ /* 0x002fe20008000f00 */
[----:B------:R-:W-:Y:S02]  /*1a80*/  UPRMT UR29, UR7, 0x40, UR6 ;  /* 0x00000040071d7896 */ /* 0x000fe40008000006 */
[----:B------:R-:W-:Y:S01]  /*1a90*/  USHF.L.U32 UR18, UR30, 0x5, URZ ;  /* 0x000000051e127899 */ /* 0x000fe200080006ff */
[----:B--2---:R-:W-:Y:S01]  /*1aa0*/  SHF.L.U32 R3, R2, 0x1f, RZ ;  /* 0x0000001f02037819 */ /* 0x004fe200000006ff */
[----:B------:R-:W-:Y:S02]  /*1ab0*/  UIADD3.X UR49, UPT, UPT, URZ, UR43, URZ, UP1, !UPT ;  /* 0x0000002bff317290 */ /* 0x000fe40008ffe4ff */
[----:B------:R-:W-:Y:S01]  /*1ac0*/  UIADD3 UR16, UPT, UPT, UR16, 0x4400, URZ ;  /* 0x0000440010107890 */ /* 0x000fe2000fffe0ff */
[----:B------:R3:W4:Y:S01]  /*1ad0*/  SYNCS.PHASECHK.TRANS64.TRYWAIT P2, [UR8+0x88], R3 ;  /* 0x00008803ff0075a7 */ /* 0x0007220008041108 */
[----:B------:R-:W-:Y:S02]  /*1ae0*/  UPRMT UR50, UR29, 0x5410, URZ ;  /* 0x000054101d327896 */ /* 0x000fe400080000ff */
[----:B------:R-:W-:Y:S02]  /*1af0*/  UIADD3 UR46, UP0, UPT, UR42, 0x180, URZ ;  /* 0x000001802a2e7890 */ /* 0x000fe4000ff1e0ff */
[----:B------:R-:W-:Y:S02]  /*1b00*/  ULEA UR8, UR26, UR22, 0xd ;  /* 0x000000161a087291 */ /* 0x000fe4000f8e68ff */
[----:B------:R-:W-:Y:S02]  /*1b10*/  UIADD3.X UR47, UPT, UPT, URZ, UR43, URZ, UP0, !UPT ;  /* 0x0000002bff2f7290 */ /* 0x000fe400087fe4ff */
[----:B------:R-:W-:Y:S01]  /*1b20*/  UIADD3 UR32, UPT, UPT, UR8, 0x15400, URZ ;  /* 0x0001540008207890 */ /* 0x000fe2000fffe0ff */
[----:B------:R-:W-:Y:S01]  /*1b30*/  UTMALDG.4D.IM2COL [UR16], [UR48], UR50 ;  /* 0x00000010300073b4 */ /* 0x000fe20008058032 */
[----:B------:R-:W-:Y:S02]  /*1b40*/  UIADD3 UR27, UPT, UPT, UR36, 0x1, URZ ;  /* 0x00000001241b7890 */ /* 0x000fe4000fffe0ff */
[----:B------:R-:W-:Y:S02]  /*1b50*/  UIADD3 UR8, UPT, UPT, UR8, 0x16400, URZ ;  /* 0x0001640008087890 */ /* 0x000fe4000fffe0ff */
[----:B------:R-:W-:Y:S02]  /*1b60*/  UISETP.NE.AND UP2, UPT, UR27, UR25, UPT ;  /* 0x000000191b00728c */ /* 0x000fe4000bf45270 */
[----:B------:R-:W-:Y:S02]  /*1b70*/  UIADD3 UR26, UPT, UPT, UR37, 0x1, URZ ;  /* 0x00000001251a7890 */ /* 0x000fe4000fffe0ff */
[----:B------:R-:W-:Y:S02]  /*1b80*/  UIADD3 UR28, UPT, UPT, UR28, 0x1, URZ ;  /* 0x000000011c1c7890 */ /* 0x000fe4000fffe0ff */
[----:B------:R-:W-:Y:S01]  /*1b90*/  UIADD3 UR29, UPT, UPT, UR30, 0x1, URZ ;  /* 0x000000011e1d7890 */ /* 0x000fe2000fffe0ff */
[----:B------:R-:W-:Y:S01]  /*1ba0*/  UMOV UR44, 0x0 ;  /* 0x00000000002c7882 */ /* 0x000fe20000000000 */
[----:B------:R-:W-:Y:S01]  /*1bb0*/  UMOV UR45, 0x10000000 ;  /* 0x10000000002d7882 */ /* 0x000fe20000000000 */
[----:B------:R-:W-:Y:S02]  /*1bc0*/  UMOV UR33, UR17 ;  /* 0x0000001100217c82 */ /* 0x000fe40008000000 */
[----:B------:R-:W-:Y:S01]  /*1bd0*/  @UP2 UIADD3 UR26, UPT, UPT, UR37, URZ, URZ ;  /* 0x000000ff251a2290 */ /* 0x000fe2000fffe0ff */
[----:B------:R-:W-:Y:S01]  /*1be0*/  UMOV UR35, UR18 ;  /* 0x0000001200237c82 */ /* 0x000fe20008000000 */
[----:B------:R-:W-:Y:S01]  /*1bf0*/  UMOV UR12, UR36 ;  /* 0x00000024000c7c82 */ /* 0x000fe20008000000 */
[----:B------:R1:W-:Y:S01]  /*1c00*/  UTMALDG.4D [UR32], [UR46], desc[UR44] ;  /* 0x00002c202e0075b4 */ /* 0x0003e20008019000 */
[----:B------:R-:W-:Y:S01]  /*1c10*/  UISETP.NE.AND UP0, UPT, UR26, UR24, UPT ;  /* 0x000000181a00728c */ /* 0x000fe2000bf05270 */
[----:B------:R-:W-:Y:S01]  /*1c20*/  UMOV UR13, UR37 ;  /* 0x00000025000d7c82 */ /* 0x000fe20008000000 */
[----:B------:R-:W-:Y:S01]  /*1c30*/  UMOV UR9, UR17 ;  /* 0x0000001100097c82 */ /* 0x000fe20008000000 */
[----:B------:R-:W-:Y:S02]  /*1c40*/  UMOV UR11, UR18 ;  /* 0x00000012000b7c82 */ /* 0x000fe40008000000 */
[----:B------:R3:W-:Y:S06]  /*1c50*/  UTMALDG.4D [UR8], [UR46], desc[UR44] ;  /* 0x00002c082e0075b4 */ /* 0x0007ec0008019000 */
[----:B------:R-:W-:Y:S07]  /*1c60*/  @UP0 UIADD3 UR29, UPT, UPT, UR30, URZ, URZ ;  /* 0x000000ff1e1d0290 */ /* 0x000fee000fffe0ff */
[----:B------:R-:W-:Y:S01]  /*1c70*/  UMOV UR30, UR29 ;  /* 0x0000001d001e7c82 */ /* 0x000fe20008000000 */
[----:B-1----:R-:W-:Y:S02]  /*1c80*/  USEL UR37, UR26, URZ, UP0 ;  /* 0x000000ff1a257287 */ /* 0x002fe40008000000 */
[----:B------:R-:W-:Y:S02]  /*1c90*/  UISETP.NE.AND UP0, UPT, UR28, UR31, UPT ;  /* 0x0000001f1c00728c */ /* 0x000fe4000bf05270 */
[----:B------:R-:W-:Y:S01]  /*1ca0*/  USEL UR36, UR27, URZ, UP2 ;  /* 0x000000ff1b247287 */ /* 0x000fe20009000000 */
[----:B------:R-:W-:Y:S06]  /*1cb0*/  UMOV UR26, UR38 ;  /* 0x00000026001a7c82 */ /* 0x000fec0008000000 */
[----:B---3--:R-:W-:Y:S05]  /*1cc0*/  BRA.U UP0, `(.L_x_23) ;  /* 0xfffffffd00107547 */ /* 0x008fea000b83ffff */
.L_x_18:
[----:B------:R-:W-:Y:S01]  /*1cd0*/  ULEA UR4, UR38, UR22, 0x3 ;  /* 0x0000001626047291 */ /* 0x000fe2000f8e18ff */
[----:B-1----:R-:W-:Y:S01]  /*1ce0*/  MOV R2, UR39 ;  /* 0x0000002700027c02 */ /* 0x002fe20008000f00 */
[----:B------:R-:W-:Y:S01]  /*1cf0*/  @!P0 SYNCS.ARRIVE.TRANS64.A1T0 RZ, [UR22+0x158], RZ ;  /* 0x000158ffffff89a7 */ /* 0x000fe20008100016 */
[----:B------:R-:W-:Y:S02]  /*1d00*/  UISETP.GE.AND UP0, UPT, UR40, 0x1, UPT ;  /* 0x000000012800788c */ /* 0x000fe4000bf06270 */
[----:B------:R-:W-:-:S04]  /*1d10*/  SHF.L.U32 R2, R2, 0x1f, RZ ;  /* 0x0000001f02027819 */ /* 0x000fc800000006ff */
[----:B------:R1:W3:Y:S03]  /*1d20*/  SYNCS.PHASECHK.TRANS64.TRYWAIT P1, [UR4+0x88], R2 ;  /* 0x00008802ff0075a7 */ /* 0x0002e60008021104 */
[----:B------:R-:W-:Y:S05]  /*1d30*/  BRA.U !UP0, `(.L_x_24) ;  /* 0x0000000508907547 */ /* 0x000fea000b800000 */
[----:B------:R-:W4:Y:S01]  /*1d40*/  LDC.64 R8, c[0x0][0x480] ;  /* 0x00012000ff087b82 */ /* 0x000f220000000a00 */
[----:B------:R-:W2:Y:S01]  /*1d50*/  LDCU UR33, c[0x0][0x390] ;  /* 0x00007200ff2177ac */ /* 0x000ea20008000800 */
[----:B------:R-:W2:Y:S06]  /*1d60*/  LDCU UR35, c[0x0][0x38c] ;  /* 0x00007180ff2377ac */ /* 0x000eac0008000800 */
[----:B------:R-:W4:Y:S01]  /*1d70*/  LDC.64 R6, c[0x0][0x488] ;  /* 0x00012200ff067b82 */ /* 0x000f220000000a00 */
[----:B------:R-:W2:Y:S01]  /*1d80*/  LDCU.64 UR14, c[0x0][0x4b8] ;  /* 0x00009700ff0e77ac */ /* 0x000ea20008000a00 */
[----:B------:R-:W-:-:S02]  /*1d90*/  UIADD3 UR31, UPT, UPT, UR40, UR31, URZ ;  /* 0x0000001f281f7290 */ /* 0x000fc4000fffe0ff */
[----:B------:R-:W-:-:S04]  /*1da0*/  UIADD3 UR10, UPT, UPT, UR34, 0x40, URZ ;  /* 0x00000040220a7890 */ /* 0x000fc8000fffe0ff */
[----:B-1----:R-:W1:Y:S01]  /*1db0*/  LDC.64 R2, c[0x0][0x490] ;  /* 0x00012400ff027b82 */ /* 0x002e620000000a00 */
[----:B------:R-:W-:Y:S01]  /*1dc0*/  UMOV UR46, UR40 ;  /* 0x00000028002e7c82 */ /* 0x000fe20008000000 */
[----:B------:R-:W-:Y:S01]  /*1dd0*/  UMOV UR26, UR38 ;  /* 0x00000026001a7c82 */ /* 0x000fe20008000000 */
[----:B----4-:R-:W-:Y:S01]  /*1de0*/  IMAD.HI.U32 R9, R19, R9, RZ ;  /* 0x0000000913097227 */ /* 0x010fe200078e00ff */
[----:B------:R-:W-:-:S04]  /*1df0*/  ISETP.NE.AND P0, PT, R8, 0x1, PT ;  /* 0x000000010800780c */ /* 0x000fc80003f05270 */
[----:B------:R-:W4:Y:S01]  /*1e00*/  LDC.64 R4, c[0x0][0x4b0] ;  /* 0x00012c00ff047b82 */ /* 0x000f220000000a00 */
[----:B------:R-:W-:-:S04]  /*1e10*/  SHF.R.U32.HI R6, RZ, R6, R9 ;  /* 0x00000006ff067219 */ /* 0x000fc80000011609 */
        /* <DEDUP_REMOVED lines=10> */
[----:B----4-:R-:W-:Y:S02]  /*1ec0*/  R2UR UR8, R4 ;  /* 0x00000000040872ca */ /* 0x010fe400000e0000 */
[----:B------:R-:W-:Y:S02]  /*1ed0*/  R2UR UR9, R9 ;  /* 0x00000000090972ca */ /* 0x000fe400000e0000 */
[----:B------:R-:W-:-:S06]  /*1ee0*/  R2UR UR6, R5 ;  /* 0x00000000050672ca */ /* 0x000fcc00000e0000 */
[----:B------:R-:W-:Y:S01]  /*1ef0*/  USEL UR29, UR4, UR29, !UP0 ;  /* 0x0000001d041d7287 */ /* 0x000fe2000c000000 */
[----:B------:R-:W4:Y:S05]  /*1f00*/  LDCU.64 UR4, c[0x0][0x4d8] ;  /* 0x00009b00ff0477ac */ /* 0x000f2a0008000a00 */
[----:B------:R-:W-:-:S04]  /*1f10*/  IMAD R12, RZ, RZ, -UR29 ;  /* 0x8000001dff0c7e24 */ /* 0x000fc8000f8e02ff */
[----:B------:R-:W-:Y:S01]  /*1f20*/  IMAD R12, R7, R12, R6 ;  /* 0x0000000c070c7224 */ /* 0x000fe200078e0206 */
[----:B-1----:R-:W-:-:S04]  /*1f30*/  R2UR UR27, R2 ;  /* 0x00000000021b72ca */ /* 0x002fc800000e0000 */
[----:B------:R-:W-:Y:S02]  /*1f40*/  R2UR UR7, R12 ;  /* 0x000000000c0772ca */ /* 0x000fe400000e0000 */
[----:B------:R-:W-:-:S07]  /*1f50*/  R2UR UR28, R3 ;  /* 0x00000000031c72ca */ /* 0x000fce00000e0000 */
[----:B------:R-:W-:-:S06]  /*1f60*/  UIMAD UR27, UR9, UR8, UR27 ;  /* 0x00000008091b72a4 */ /* 0x000fcc000f8e021b */
[----:B--2-4-:R-:W-:-:S12]  /*1f70*/  UIMAD UR28, UR7, UR6, UR28 ;  /* 0x00000006071c72a4 */ /* 0x014fd8000f8e021c */
.L_x_29:
[----:B------:R-:W-:Y:S01]  /*1f80*/  @!P5 MOV R3, 0x3000 ;  /* 0x000030000003d802 */ /* 0x000fe20000000f00 */
[----:B------:R-:W-:Y:S01]  /*1f90*/  ULEA UR25, UR26, UR22, 0x3 ;  /* 0x000000161a197291 */ /* 0x000fe2000f8e18ff */
[----:B--23--:R-:W-:Y:S11]  /*1fa0*/  @P1 BRA `(.L_x_25) ;  /* 0x0000000000101947 */ /* 0x00cff60003800000 */
[----:B------:R-:W-:Y:S04]  /*1fb0*/  MOV R2, UR39 ;  /* 0x0000002700027c02 */ /* 0x000fe80008000f00 */
[----:B------:R-:W-:Y:S04]  /*1fc0*/  SHF.L.U32 R5, R2, 0x1f, RZ ;  /* 0x0000001f02057819 */ /* 0x000fe800000006ff */
[----:B------:R-:W1:Y:S02]  /*1fd0*/  SYNCS.PHASECHK.TRANS64.TRYWAIT P0, [UR25+0x88], R5 ;  /* 0x00008805ff0075a7 */ /* 0x000e640008001119 */
[----:B-1----:R-:W-:Y:S05]  /*1fe0*/  @!P0 BRA `(.L_x_26) ;  /* 0x0000006800a48947 */ /* 0x002fea0003800000 */
.L_x_25:
[----:B------:R2:W-:Y:S01]  /*1ff0*/  @!P5 SYNCS.ARRIVE.TRANS64 RZ, [UR25], R3 ;  /* 0x00000003ffffd9a7 */ /* 0x0005e20008000019 */
[----:B------:R-:W-:Y:S04]  /*2000*/  BSSY.RECONVERGENT B0, `(.L_x_27) ;  /* 0x0000003000007945 */ /* 0x000fe80003800200 */
[----:B------:R-:W-:Y:S05]  /*2010*/  @P4 BRA `(.L_x_28) ;  /* 0x0000000000044947 */ /* 0x000fea0003800000 */
[----:B------:R-:W-:Y:S05]  /*2020*/  BPT.TRAP 0x1 ;  /* 0x000000040000795c */ /* 0x000fea0000300000 */
.L_x_28:
[----:B------:R-:W-:Y:S05]  /*2030*/  BSYNC.RECONVERGENT B0 ;  /* 0x0000000000007941 */ /* 0x000fea0003800200 */
.L_x_27:
        /* <DEDUP_REMOVED lines=12> */
[----:B------:R-:W-:Y:S01]  /*2100*/  UIADD3.X UR53, UPT, UPT, URZ, UR43, URZ, UP1, !UPT ;  /* 0x0000002bff357290 */ /* 0x000fe20008ffe4ff */
[----:B--2---:R-:W-:Y:S01]  /*2110*/  SHF.L.U32 R3, R2, 0x1f, RZ ;  /* 0x0000001f02037819 */ /* 0x004fe200000006ff */
[----:B------:R-:W-:Y:S02]  /*2120*/  UIADD3 UR24, UPT, UPT, UR24, 0x4400, URZ ;  /* 0x0000440018187890 */ /* 0x000fe4000fffe0ff */
[----:B------:R-:W-:Y:S01]  /*2130*/  UPRMT UR54, UR47, 0x5410, URZ ;  /* 0x000054102f367896 */ /* 0x000fe200080000ff */
[----:B------:R1:W2:Y:S01]  /*2140*/  SYNCS.PHASECHK.TRANS64.TRYWAIT P1, [UR8+0x88], R3 ;  /* 0x00008803ff0075a7 */ /* 0x0002a20008021108 */
[----:B------:R-:W-:Y:S02]  /*2150*/  ULEA UR8, UR26, UR22, 0xd ;  /* 0x000000161a087291 */ /* 0x000fe4000f8e68ff */
[----:B------:R-:W-:Y:S02]  /*2160*/  USHF.L.U32 UR26, UR30, 0x5, URZ ;  /* 0x000000051e1a7899 */ /* 0x000fe400080006ff */
[----:B------:R-:W-:Y:S02]  /*2170*/  UIADD3 UR45, UPT, UPT, UR36, 0x1, URZ ;  /* 0x00000001242d7890 */ /* 0x000fe4000fffe0ff */
[----:B------:R-:W-:Y:S02]  /*2180*/  UIADD3 UR50, UP0, UPT, UR42, 0x180, URZ ;  /* 0x000001802a327890 */ /* 0x000fe4000ff1e0ff */
[----:B------:R-:W-:Y:S02]  /*2190*/  UISETP.NE.AND UP1, UPT, UR45, UR35, UPT ;  /* 0x000000232d00728c */ /* 0x000fe4000bf25270 */
[----:B------:R-:W-:Y:S01]  /*21a0*/  UIADD3.X UR51, UPT, UPT, URZ, UR43, URZ, UP0, !UPT ;  /* 0x0000002bff337290 */ /* 0x000fe200087fe4ff */
[----:B------:R3:W-:Y:S01]  /*21b0*/  UTMALDG.4D.IM2COL [UR24], [UR52], UR54 ;  /* 0x00000018340073b4 */ /* 0x0007e20008058036 */
[----:B------:R-:W-:Y:S02]  /*21c0*/  UIADD3 UR16, UPT, UPT, UR8, 0x15400, URZ ;  /* 0x0001540008107890 */ /* 0x000fe4000fffe0ff */
[----:B------:R-:W-:Y:S02]  /*21d0*/  UIADD3 UR8, UPT, UPT, UR8, 0x16400, URZ ;  /* 0x0001640008087890 */ /* 0x000fe4000fffe0ff */
[----:B------:R-:W-:Y:S02]  /*21e0*/  UIADD3 UR44, UPT, UPT, UR37, 0x1, URZ ;  /* 0x00000001252c7890 */ /* 0x000fe4000fffe0ff */
[----:B------:R-:W-:Y:S02]  /*21f0*/  UIADD3 UR47, UPT, UPT, UR30, 0x1, URZ ;  /* 0x000000011e2f7890 */ /* 0x000fe4000fffe0ff */
[----:B------:R-:W-:Y:S02]  /*2200*/  @UP1 UIADD3 UR44, UPT, UPT, UR37, URZ, URZ ;  /* 0x000000ff252c1290 */ /* 0x000fe4000fffe0ff */
[----:B------:R-:W-:Y:S02]  /*2210*/  UIADD3 UR55, UPT, UPT, UR46, -0x1, URZ ;  /* 0xffffffff2e377890 */ /* 0x000fe4000fffe0ff */
[----:B------:R-:W-:Y:S01]  /*2220*/  UISETP.NE.AND UP0, UPT, UR44, UR33, UPT ;  /* 0x000000212c00728c */ /* 0x000fe2000bf05270 */
[----:B------:R-:W-:Y:S01]  /*2230*/  UMOV UR48, 0x0 ;  /* 0x0000000000307882 */ /* 0x000fe20000000000 */
[----:B------:R-:W-:Y:S01]  /*2240*/  UMOV UR49, 0x10000000 ;  /* 0x1000000000317882 */ /* 0x000fe20000000000 */
[----:B------:R-:W-:Y:S01]  /*2250*/  UMOV UR17, UR25 ;  /* 0x0000001900117c82 */ /* 0x000fe20008000000 */
[----:B------:R-:W-:Y:S01]  /*2260*/  UMOV UR18, UR34 ;  /* 0x0000002200127c82 */ /* 0x000fe20008000000 */
[----:B------:R-:W-:Y:S01]  /*2270*/  UMOV UR20, UR36 ;  /* 0x0000002400147c82 */ /* 0x000fe20008000000 */
[----:B------:R-:W-:Y:S01]  /*2280*/  UMOV UR21, UR37 ;  /* 0x0000002500157c82 */ /* 0x000fe20008000000 */
[----:B------:R-:W-:Y:S01]  /*2290*/  UMOV UR19, UR26 ;  /* 0x0000001a00137c82 */ /* 0x000fe20008000000 */
[----:B------:R-:W-:Y:S01]  /*22a0*/  UMOV UR12, UR36 ;  /* 0x00000024000c7c82 */ /* 0x000fe20008000000 */
[----:B------:R1:W-:Y:S02]  /*22b0*/  UTMALDG.4D [UR16], [UR50], desc[UR48] ;  /* 0x00003010320075b4 */ /* 0x0003e40008019000 */
[----:B------:R-:W-:Y:S02]  /*22c0*/  @UP0 UIADD3 UR47, UPT, UPT, UR30, URZ, URZ ;  /* 0x000000ff1e2f0290 */ /* 0x000fe4000fffe0ff */
[----:B------:R-:W-:Y:S01]  /*22d0*/  USEL UR36, UR45, URZ, UP1 ;  /* 0x000000ff2d247287 */ /* 0x000fe20008800000 */
[----:B------:R-:W-:Y:S01]  /*22e0*/  UMOV UR13, UR37 ;  /* 0x00000025000d7c82 */ /* 0x000fe20008000000 */
[----:B------:R-:W-:Y:S01]  /*22f0*/  USEL UR37, UR44, URZ, UP0 ;  /* 0x000000ff2c257287 */ /* 0x000fe20008000000 */
[----:B------:R-:W-:Y:S01]  /*2300*/  UMOV UR9, UR25 ;  /* 0x0000001900097c82 */ /* 0x000fe20008000000 */
[----:B------:R-:W-:Y:S01]  /*2310*/  UMOV UR11, UR26 ;  /* 0x0000001a000b7c82 */ /* 0x000fe20008000000 */
[----:B------:R-:W-:Y:S01]  /*2320*/  UISETP.GT.U32.AND UP0, UPT, UR46, 0x1, UPT ;  /* 0x000000012e00788c */ /* 0x000fe2000bf04070 */
[----:B------:R1:W-:Y:S01]  /*2330*/  UTMALDG.4D [UR8], [UR50], desc[UR48] ;  /* 0x00003008320075b4 */ /* 0x0003e20008019000 */
[----:B------:R-:W-:Y:S01]  /*2340*/  UMOV UR30, UR47 ;  /* 0x0000002f001e7c82 */ /* 0x000fe20008000000 */
[----:B------:R-:W-:Y:S01]  /*2350*/  UMOV UR46, UR55 ;  /* 0x00000037002e7c82 */ /* 0x000fe20008000000 */
[----:B---3--:R-:W-:Y:S05]  /*2360*/  UMOV UR26, UR38 ;  /* 0x00000026001a7c82 */ /* 0x008fea0008000000 */
[----:B-1----:R-:W-:Y:S05]  /*2370*/  BRA.U UP0, `(.L_x_29) ;  /* 0xfffffffd00007547 */ /* 0x002fea000b83ffff */
.L_x_24:
[----:B------:R-:W-:Y:S01]  /*2380*/  SHF.L.U32 R3, R10, 0x1f, RZ ;  /* 0x0000001f0a037819 */ /* 0x000fe200000006ff */
[----:B------:R-:W-:-:S03]  /*2390*/  NOP ;  /* 0x0000000000007918 */ /* 0x000fc60000000000 */
[----:B------:R-:W4:Y:S02]  /*23a0*/  SYNCS.PHASECHK.TRANS64.TRYWAIT P0, [UR22+0x160], R3 ;  /* 0x00016003ff0075a7 */ /* 0x000f240008001116 */
[----:B----4-:R-:W-:Y:S05]  /*23b0*/  @!P0 BRA `(.L_x_30) ;  /* 0x0000006400c88947 */ /* 0x010fea0003800000 */
.L_x_140:
[----:B------:R-:W4:Y:S01]  /*23c0*/  LDS.128 R4, [UR22+0x1a0] ;  /* 0x0001a016ff047984 */ /* 0x000f220008000c00 */
[----:B------:R-:W-:Y:S01]  /*23d0*/  UIADD3 UR4, UPT, UPT, UR22, 0x168, URZ ;  /* 0x0000016816047890 */ /* 0x000fe2000fffe0ff */
[----:B------:R-:W-:Y:S01]  /*23e0*/  ISETP.GE.AND P0, PT, R26, 0x1, PT ;  /* 0x000000011a00780c */ /* 0x000fe20003f06270 */
[----:B------:R-:W-:Y:S01]  /*23f0*/  @!PT LDS RZ, [RZ] ;  /* 0x00000000fffff984 */ /* 0x000fe20000000800 */
[----:B------:R-:W-:Y:S01]  /*2400*/  @!PT LDS RZ, [RZ] ;  /* 0x00000000fffff984 */ /* 0x000fe20000000800 */
[----:B------:R-:W-:Y:S01]  /*2410*/  @!PT LDS RZ, [RZ] ;  /* 0x00000000fffff984 */ /* 0x000fe20000000800 */
[----:B------:R-:W-:Y:S01]  /*2420*/  @!PT LDS RZ, [RZ] ;  /* 0x00000000fffff984 */ /* 0x000fe20000000800 */
[----:B------:R1:W-:Y:S06]  /*2430*/  MEMBAR.ALL.CTA ;  /* 0x0000000000007992 */ /* 0x0003ec0000008000 */
[----:B-1----:R-:W1:Y:S01]  /*2440*/  FENCE.VIEW.ASYNC.S ;  /* 0x00000000000073c6 */ /* 0x002e620000000000 */
[----:B------:R-:W-:-:S09]  /*2450*/  UPRMT UR4, URZ, 0x654, UR4 ;  /* 0x00000654ff047896 */ /* 0x000fd20008000004 */
[----:B-1----:R-:W-:Y:S01]  /*2460*/  SYNCS.ARRIVE.TRANS64.RED.A1T0 RZ, [UR4], RZ ;  /* 0x000000ffffff79a7 */ /* 0x002fe20008100404 */
[----:B----4-:R-:W-:-:S13]  /*2470*/  LOP3.LUT P3, RZ, R6, 0x1, RZ, 0xc0, !PT ;  /* 0x0000000106ff7812 */ /* 0x010fda000786c0ff */
[----:B------:R-:W-:Y:S02]  /*2480*/  @P3 MOV R15, R4 ;  /* 0x00000004000f3202 */ /* 0x000fe40000000f00 */
[----:B------:R-:W-:Y:S01]  /*2490*/  @P3 LOP3.LUT R13, R5, 0xffff, RZ, 0xc0, !PT ;  /* 0x0000ffff050d3812 */ /* 0x000fe200078ec0ff */
[----:B------:R-:W-:Y:S06]  /*24a0*/  @!P0 BRA `(.L_x_31) ;  /* 0x0000000000b88947 */ /* 0x000fec0003800000 */
[----:B------:R-:W1:Y:S01]  /*24b0*/  LDC.64 R4, c[0x0][0xb18] ;  /* 0x0002c600ff047b82 */ /* 0x000e620000000a00 */
[----:B--2---:R-:W-:-:S07]  /*24c0*/  ISETP.NE.AND P2, PT, R26, 0x1, PT ;  /* 0x000000011a00780c */ /* 0x004fce0003f45270 */
[----:B------:R-:W2:Y:S08]  /*24d0*/  LDC.64 R6, c[0x0][0xb10] ;  /* 0x0002c400ff067b82 */ /* 0x000eb00000000a00 */
[----:B------:R-:W4:Y:S08]  /*24e0*/  LDC R8, c[0x0][0xb20] ;  /* 0x0002c800ff087b82 */ /* 0x000f300000000800 */
[----:B------:R-:W3:Y:S01]  /*24f0*/  LDC R12, c[0x0][0xb0c] ;  /* 0x0002c300ff0c7b82 */ /* 0x000ee20000000800 */
[----:B-1----:R-:W-:Y:S01]  /*2500*/  IMAD.HI.U32 R9, R0, R5, RZ ;  /* 0x0000000500097227 */ /* 0x002fe200078e00ff */
[----:B------:R-:W-:-:S03]  /*2510*/  ISETP.NE.AND P0, PT, R4, 0x1, PT ;  /* 0x000000010400780c */ /* 0x000fc60003f05270 */
[----:B------:R-:W-:-:S03]  /*2520*/  IMAD.HI.U32 R5, R13, R5, RZ ;  /* 0x000000050d057227 */ /* 0x000fc600078e00ff */
[----:B------:R-:W1:Y:S01]  /*2530*/  LDC.64 R2, c[0x0][0xb28] ;  /* 0x0002ca00ff027b82 */ /* 0x000e620000000a00 */
[----:B--2---:R-:W-:-:S04]  /*2540*/  IMAD.HI.U32 R14, R11, R6, RZ ;  /* 0x000000060b0e7227 */ /* 0x004fc800078e00ff */
[----:B------:R-:W-:Y:S01]  /*2550*/  IMAD.HI.U32 R16, R15, R6, RZ ;  /* 0x000000060f107227 */ /* 0x000fe200078e00ff */
[----:B------:R-:W-:Y:S02]  /*2560*/  SHF.R.U32.HI R14, RZ, R7, R14 ;  /* 0x00000007ff0e7219 */ /* 0x000fe4000001160e */
[-C--:B----4-:R-:W-:Y:S02]  /*2570*/  SHF.R.U32.HI R9, RZ, R8.reuse, R9 ;  /* 0x00000008ff097219 */ /* 0x090fe40000011609 */
[----:B------:R-:W-:Y:S02]  /*2580*/  SHF.R.U32.HI R8, RZ, R8, R5 ;  /* 0x00000008ff087219 */ /* 0x000fe40000011605 */
[----:B------:R-:W-:Y:S02]  /*2590*/  SEL R9, R0, R9, !P0 ;  /* 0x0000000900097207 */ /* 0x000fe40004000000 */
[----:B------:R-:W-:Y:S02]  /*25a0*/  SHF.R.U32.HI R16, RZ, R7, R16 ;  /* 0x00000007ff107219 */ /* 0x000fe40000011610 */
[----:B---3--:R-:W-:-:S02]  /*25b0*/  ISETP.NE.AND P1, PT, R12, 0x1, PT ;  /* 0x000000010c00780c */ /* 0x008fc40003f25270 */
[----:B------:R-:W-:Y:S02]  /*25c0*/  SEL R5, R13, R8, !P0 ;  /* 0x000000080d057207 */ /* 0x000fe40004000000 */
[----:B------:R-:W-:Y:S02]  /*25d0*/  SEL R17, R11, R14, !P1 ;  /* 0x0000000e0b117207 */ /* 0x000fe40004800000 */
[----:B------:R-:W-:Y:S01]  /*25e0*/  SEL R7, R15, R16, !P1 ;  /* 0x000000100f077207 */ /* 0x000fe20004800000 */
[----:B-1----:R-:W-:-:S04]  /*25f0*/  IMAD.HI.U32 R14, R9, R2, RZ ;  /* 0x00000002090e7227 */ /* 0x002fc800078e00ff */
[----:B------:R-:W-:Y:S01]  /*2600*/  IMAD.HI.U32 R6, R17, R2, RZ ;  /* 0x0000000211067227 */ /* 0x000fe200078e00ff */
[----:B------:R-:W-:-:S04]  /*2610*/  @P2 SHF.R.U32.HI R9, RZ, R3, R14 ;  /* 0x00000003ff092219 */ /* 0x000fc8000001160e */
        /* <DEDUP_REMOVED lines=8> */
[----:B------:R-:W-:-:S04]  /*26a0*/  @!P0 IMAD.HI.U32 R8, R7, R2, RZ ;  /* 0x0000000207088227 */ /* 0x000fc800078e00ff */
[----:B------:R-:W-:Y:S01]  /*26b0*/  IMAD.MOV R2, RZ, RZ, -R6 ;  /* 0x000000ffff027224 */ /* 0x000fe200078e0a06 */
[----:B------:R-:W-:-:S03]  /*26c0*/  @!P0 SHF.R.U32.HI R8, RZ, R3, R8 ;  /* 0x00000003ff088219 */ /* 0x000fc60000011608 */
[----:B------:R-:W-:Y:S01]  /*26d0*/  IMAD R2, R26, R2, R5 ;  /* 0x000000021a027224 */ /* 0x000fe200078e0205 */
[----:B------:R-:W-:Y:S02]  /*26e0*/  @!P0 SEL R3, R7, R8, !P2 ;  /* 0x0000000807038207 */ /* 0x000fe40005000000 */
[----:B------:R-:W-:-:S03]  /*26f0*/  IADD3 R8, PT, PT, -R5, RZ, RZ ;  /* 0x000000ff05087210 */ /* 0x000fc60007ffe1ff */
[--C-:B------:R-:W-:Y:S02]  /*2700*/  @!P0 IMAD.IADD R6, R6, 0x1, -R3.reuse ;  /* 0x0000000106068824 */ /* 0x100fe400078e0a03 */
[----:B------:R-:W-:Y:S01]  /*2710*/  @!P0 IMAD R3, R2, R17, R3 ;  /* 0x0000001102038224 */ /* 0x000fe200078e0203 */
[----:B------:R-:W-:Y:S01]  /*2720*/  IADD3 R2, PT, PT, -R7, RZ, RZ ;  /* 0x000000ff07027210 */ /* 0x000fe20007ffe1ff */
[----:B------:R-:W-:Y:S02]  /*2730*/  @!P0 IMAD R5, R26, R6, R7 ;  /* 0x000000061a058224 */ /* 0x000fe400078e0207 */
[----:B------:R-:W-:Y:S02]  /*2740*/  IMAD R8, R4, R8, R13 ;  /* 0x0000000804087224 */ /* 0x000fe400078e020d */
[----:B------:R-:W-:Y:S02]  /*2750*/  @!P0 IMAD.MOV.U32 R7, RZ, RZ, R3 ;  /* 0x000000ffff078224 */ /* 0x000fe400078e0003 */
[----:B------:R-:W-:-:S02]  /*2760*/  IMAD R2, R12, R2, R15 ;  /* 0x000000020c027224 */ /* 0x000fc400078e020f */
[----:B------:R-:W-:Y:S02]  /*2770*/  IMAD R13, R5, R4, R8 ;  /* 0x00000004050d7224 */ /* 0x000fe400078e0208 */
[----:B------:R-:W-:Y:S02]  /*2780*/  IMAD R15, R7, R12, R2 ;  /* 0x0000000c070f7224 */ /* 0x000fe400078e0202 */
.L_x_31:
[----:B------:R-:W1:Y:S02]  /*2790*/  LDCU UR4, c[0x0][0xb30] ;  /* 0x00016600ff0477ac */ /* 0x000e640008000800 */
[----:B-1----:R-:W-:-:S09]  /*27a0*/  UISETP.NE.AND UP0, UPT, UR4, 0x1, UPT ;  /* 0x000000010400788c */ /* 0x002fd2000bf05270 */
[----:B------:R-:W-:Y:S05]  /*27b0*/  BRA.U UP0, `(.L_x_32) ;  /* 0x0000000100407547 */ /* 0x000fea000b800000 */
[----:B------:R-:W1:Y:S08]  /*27c0*/  LDC.64 R4, c[0x0][0xb10] ;  /* 0x0002c400ff047b82 */ /* 0x000e700000000a00 */
[----:B------:R-:W4:Y:S08]  /*27d0*/  LDC.64 R2, c[0x0][0xb18] ;  /* 0x0002c600ff027b82 */ /* 0x000f300000000a00 */
[----:B------:R-:W2:Y:S08]  /*27e0*/  LDC R6, c[0x0][0xb20] ;  /* 0x0002c800ff067b82 */ /* 0x000eb00000000800 */
[----:B------:R-:W3:Y:S01]  /*27f0*/  LDC R8, c[0x0][0xb0c] ;  /* 0x0002c300ff087b82 */ /* 0x000ee20000000800 */
[----:B-1----:R-:W-:-:S05]  /*2800*/  IMAD.HI.U32 R4, R15, R4, RZ ;  /* 0x000000040f047227 */ /* 0x002fca00078e00ff */
[----:B------:R-:W-:Y:S01]  /*2810*/  SHF.R.U32.HI R4, RZ, R5, R4 ;  /* 0x00000005ff047219 */ /* 0x000fe20000011604 */
[----:B----4-:R-:W-:Y:S01]  /*2820*/  IMAD.HI.U32 R3, R13, R3, RZ ;  /* 0x000000030d037227 */ /* 0x010fe200078e00ff */
[----:B------:R-:W-:-:S04]  /*2830*/  ISETP.NE.AND P0, PT, R2, 0x1, PT ;  /* 0x000000010200780c */ /* 0x000fc80003f05270 */
[----:B--2---:R-:W-:-:S04]  /*2840*/  SHF.R.U32.HI R6, RZ, R6, R3 ;  /* 0x00000006ff067219 */ /* 0x004fc80000011603 */
[----:B------:R-:W-:Y:S02]  /*2850*/  SEL R3, R13, R6, !P0 ;  /* 0x000000060d037207 */ /* 0x000fe40004000000 */
[----:B---3--:R-:W-:-:S04]  /*2860*/  ISETP.NE.AND P1, PT, R8, 0x1, PT ;  /* 0x000000010800780c */ /* 0x008fc80003f25270 */
[----:B------:R-:W-:-:S05]  /*2870*/  SEL R4, R15, R4, !P1 ;  /* 0x000000040f047207 */ /* 0x000fca0004800000 */
[----:B------:R-:W-:Y:S02]  /*2880*/  IMAD.IADD R5, R3, 0x1, -R4 ;  /* 0x0000000103057824 */ /* 0x000fe400078e0a04 */
[----:B------:R-:W-:Y:S02]  /*2890*/  IMAD.IADD R3, R4, 0x1, -R3 ;  /* 0x0000000104037824 */ /* 0x000fe400078e0a03 */
[----:B------:R-:W-:Y:S02]  /*28a0*/  IMAD R15, R5, R8, R15 ;  /* 0x00000008050f7224 */ /* 0x000fe400078e020f */
[----:B------:R-:W-:-:S07]  /*28b0*/  IMAD R13, R3, R2, R13 ;  /* 0x00000002030d7224 */ /* 0x000fce00078e020d */
.L_x_32:
[----:B------:R-:W-:Y:S01]  /*28c0*/  UMOV UR28, UR31 ;  /* 0x0000001f001c7c82 */ /* 0x000fe20008000000 */
[----:B------:R-:W-:Y:S01]  /*28d0*/  PLOP3.LUT P0, PT, PT, PT, PT, 0x80, 0x8 ;  /* 0x000000000008781c */ /* 0x000fe20003f0f070 */
[----:B------:R-:W-:Y:S01]  /*28e0*/  IMAD.IADD R19, R15, 0x1, R64 ;  /* 0x000000010f137824 */ /* 0x000fe200078e0240 */
[----:B------:R-:W-:Y:S01]  /*28f0*/  LOP3.LUT R10, R10, 0x1, RZ, 0x3c, !PT ;  /* 0x000000010a0a7812 */ /* 0x000fe200078e3cff */
[----:B------:R-:W-:Y:S01]  /*2900*/  IMAD.IADD R16, R13, 0x1, R62 ;  /* 0x000000010d107824 */ /* 0x000fe200078e023e */
[----:B------:R-:W-:Y:S09]  /*2910*/  @P3 BRA `(.L_x_33) ;  /* 0xffffffec00283947 */ /* 0x000ff2000383ffff */
[----:B------:R-:W-:Y:S01]  /*2920*/  UIADD3 UR22, UPT, UPT, UR22, 0x88, URZ ;  /* 0x0000008816167890 */ /* 0x000fe2000fffe0ff */
[----:B------:R-:W-:-:S03]  /*2930*/  MOV R3, UR39 ;  /* 0x0000002700037c02 */ /* 0x000fc60008000f00 */
[----:B------:R-:W-:Y:S01]  /*2940*/  ULEA UR4, UR38, UR22, 0x3 ;  /* 0x0000001626047291 */ /* 0x000fe2000f8e18ff */
[----:B------:R-:W-:-:S08]  /*2950*/  SHF.L.U32 R3, R3, 0x1f, RZ ;  /* 0x0000001f03037819 */ /* 0x000fd000000006ff */
[----:B------:R-:W1:Y:S02]  /*2960*/  SYNCS.PHASECHK.TRANS64.TRYWAIT P0, [UR4], R3 ;  /* 0x00000003ff0075a7 */ /* 0x000e640008001104 */
[----:B-1----:R-:W-:Y:S05]  /*2970*/  @!P0 BRA `(.L_x_34) ;  /* 0x0000006000708947 */ /* 0x002fea0003800000 */
.L_x_142:
[----:B------:R-:W-:-:S04]  /*2980*/  UIADD3 UR6, UPT, UPT, UR38, 0x1, URZ ;  /* 0x0000000126067890 */ /* 0x000fc8000fffe0ff */
[----:B------:R-:W-:-:S04]  /*2990*/  UISETP.NE.AND UP0, UPT, UR6, 0x11, UPT ;  /* 0x000000110600788c */ /* 0x000fc8000bf05270 */
[----:B------:R-:W-:Y:S02]  /*29a0*/  USEL UR5, URZ, 0x1, UP0 ;  /* 0x00000001ff057887 */ /* 0x000fe40008000000 */
[----:B------:R-:W-:Y:S02]  /*29b0*/  USEL UR6, UR6, URZ, UP0 ;  /* 0x000000ff06067287 */ /* 0x000fe40008000000 */
[----:B------:R-:W-:Y:S02]  /*29c0*/  ULOP3.LUT UR5, UR39, UR5, URZ, 0x3c, !UPT ;  /* 0x0000000527057292 */ /* 0x000fe4000f8e3cff */
[----:B------:R-:W-:-:S04]  /*29d0*/  ULEA UR4, UR6, UR22, 0x3 ;  /* 0x0000001606047291 */ /* 0x000fc8000f8e18ff */
[----:B-1----:R-:W-:-:S04]  /*29e0*/  MOV R3, UR5 ;  /* 0x0000000500037c02 */ /* 0x002fc80008000f00 */
[----:B------:R-:W-:-:S04]  /*29f0*/  SHF.L.U32 R3, R3, 0x1f, RZ ;  /* 0x0000001f03037819 */ /* 0x000fc800000006ff */
[----:B------:R-:W1:Y:S02]  /*2a00*/  SYNCS.PHASECHK.TRANS64.TRYWAIT P0, [UR4], R3 ;  /* 0x00000003ff0075a7 */ /* 0x000e640008001104 */
[----:B-1----:R-:W-:Y:S05]  /*2a10*/  @!P0 BRA `(.L_x_35) ;  /* 0x0000006000608947 */ /* 0x002fea0003800000 */
.L_x_144:
        /* <DEDUP_REMOVED lines=10> */
.L_x_146:
        /* <DEDUP_REMOVED lines=10> */
.L_x_148:
        /* <DEDUP_REMOVED lines=10> */
.L_x_150:
        /* <DEDUP_REMOVED lines=10> */
.L_x_152:
        /* <DEDUP_REMOVED lines=10> */
.L_x_154:
        /* <DEDUP_REMOVED lines=10> */
.L_x_156:
        /* <DEDUP_REMOVED lines=10> */
.L_x_158:
        /* <DEDUP_REMOVED lines=10> */
.L_x_160:
        /* <DEDUP_REMOVED lines=10> */
.L_x_162:
        /* <DEDUP_REMOVED lines=10> */
.L_x_164:
        /* <DEDUP_REMOVED lines=10> */
.L_x_166:
        /* <DEDUP_REMOVED lines=10> */
.L_x_168:
        /* <DEDUP_REMOVED lines=10> */
.L_x_170:
        /* <DEDUP_REMOVED lines=10> */
.L_x_172:
[----:B------:R-:W-:-:S04]  /*32e0*/  UIADD3 UR6, UPT, UPT, UR6, 0x1, URZ ;  /* 0x0000000106067890 */ /* 0x000fc8000fffe0ff */
[----:B------:R-:W-:-:S04]  /*32f0*/  UISETP.NE.AND UP0, UPT, UR6, 0x11, UPT ;  /* 0x000000110600788c */ /* 0x000fc8000bf05270 */
[----:B------:R-:W-:Y:S02]  /*3300*/  USEL UR4, URZ, 0x1, UP0 ;  /* 0x00000001ff047887 */ /* 0x000fe40008000000 */
[----:B------:R-:W-:Y:S02]  /*3310*/  USEL UR6, UR6, URZ, UP0 ;  /* 0x000000ff06067287 */ /* 0x000fe40008000000 */
[----:B------:R-:W-:Y:S02]  /*3320*/  ULOP3.LUT UR4, UR5, UR4, URZ, 0x3c, !UPT ;  /* 0x0000000405047292 */ /* 0x000fe4000f8e3cff */
[----:B------:R-:W-:-:S04]  /*3330*/  ULEA UR6, UR6, UR22, 0x3 ;  /* 0x0000001606067291 */ /* 0x000fc8000f8e18ff */
[----:B------:R-:W-:Y:S02]  /*3340*/  IMAD.U32 R2, RZ, RZ, UR4 ;  /* 0x00000004ff027e24 */ /* 0x000fe4000f8e00ff */
[----:B-1----:R-:W-:-:S03]  /*3350*/  MOV R0, UR6 ;  /* 0x0000000600007c02 */ /* 0x002fc60008000f00 */
[----:B------:R-:W-:-:S07]  /*3360*/  SHF.L.U32 R3, R2, 0x1f, RZ ;  /* 0x0000001f02037819 */ /* 0x000fce00000006ff */
.L_x_50:
[----:B-1----:R1:W4:Y:S02]  /*3370*/  SYNCS.PHASECHK.TRANS64.TRYWAIT P0, [R0+URZ], R3 ;  /* 0x00000003000075a7 */ /* 0x00232400080011ff */
[----:B----4-:R-:W-:Y:S05]  /*3380*/  @!P0 NANOSLEEP.SYNCS 0x989680 ;  /* 0x009896800000895d */ /* 0x010fea0003900000 */
[----:B------:R-:W4:Y:S02]  /*3390*/  @!P0 SYNCS.PHASECHK.TRANS64 P0, [R0+URZ], R3 ;  /* 0x00000003000085a7 */ /* 0x000f2400080010ff */
[----:B----4-:R-:W-:Y:S05]  /*33a0*/  @P0 EXIT ;  /* 0x000000000000094d */ /* 0x010fea0003800000 */
[----:B------:R-:W-:Y:S05]  /*33b0*/  BRA `(.L_x_50) ;  /* 0xfffffffc00ec7947 */ /* 0x000fea000383ffff */
.L_x_17:
[----:B------:R-:W-:-:S04]  /*33c0*/  UISETP.NE.AND UP1, UPT, UR45, URZ, UPT ;  /* 0x000000ff2d00728c */ /* 0x000fc8000bf25270 */
[----:B------:R-:W-:-:S09]  /*33d0*/  UISETP.NE.OR UP1, UPT, UR8, 0x1, UP1 ;  /* 0x000000010800788c */ /* 0x000fd20008f25670 */
[----:B------:R-:W-:Y:S05]  /*33e0*/  BRA.U UP1, `(.L_x_51) ;  /* 0x0000000101b07547 */ /* 0x000fea000b800000 */
[----:B------:R-:W-:Y:S01]  /*33f0*/  UMOV UR4, 0x400 ;  /* 0x0000040000047882 */ /* 0x000fe20000000000 */
[----:B------:R-:W-:Y:S01]  /*3400*/  HFMA2 R3, -RZ, RZ, 0, 5.9604644775390625e-08 ;  /* 0x00000001ff037431 */ /* 0x000fe200000001ff */
[----:B------:R-:W-:Y:S01]  /*3410*/  ULEA UR45, UR45, UR4, 0x18 ;  /* 0x000000042d2d7291 */ /* 0x000fe2000f8ec0ff */
[----:B------:R-:W-:Y:S01]  /*3420*/  ISETP.NE.AND P0, PT, R2, RZ, PT ;  /* 0x000000ff0200720c */ /* 0x000fe20003f05270 */
[----:B------:R-:W-:Y:S02]  /*3430*/  IMAD.MOV.U32 R8, RZ, RZ, RZ ;  /* 0x000000ffff087224 */ /* 0x000fe400078e00ff */
[----:B------:R-:W-:Y:S02]  /*3440*/  UIADD3 UR6, UPT, UPT, UR45, 0x168, URZ ;  /* 0x000001682d067890 */ /* 0x000fe4000fffe0ff */
[----:B------:R-:W-:Y:S02]  /*3450*/  UIADD3 UR7, UPT, UPT, UR45, 0x160, URZ ;  /* 0x000001602d077890 */ /* 0x000fe4000fffe0ff */
[----:B------:R-:W-:-:S12]  /*3460*/  UPRMT UR6, URZ, 0x654, UR6 ;  /* 0x00000654ff067896 */ /* 0x000fd80008000006 */
.L_x_54:
[----:B------:R-:W-:Y:S01]  /*3470*/  SHF.L.U32 R7, R3, 0x1f, RZ ;  /* 0x0000001f03077819 */ /* 0x000fe200000006ff */
[----:B------:R-:W-:Y:S02]  /*3480*/  IMAD.U32 R9, RZ, RZ, UR7 ;  /* 0x00000007ff097e24 */ /* 0x000fe4000f8e00ff */
[----:B------:R-:W-:Y:S01]  /*3490*/  @!P0 IMAD.MOV.U32 R5, RZ, RZ, 0x10 ;  /* 0x00000010ff058424 */ /* 0x000fe200078e00ff */
[----:B------:R-:W1:Y:S02]  /*34a0*/  SYNCS.PHASECHK.TRANS64.TRYWAIT P1, [UR45+0x168], R7 ;  /* 0x00016807ff0075a7 */ /* 0x000e64000802112d */
[----:B------:R-:W-:-:S04]  /*34b0*/  PRMT R9, R2, 0x654, R9 ;  /* 0x0000065402097816 */ /* 0x000fc80000000009 */
[----:B------:R-:W-:Y:S01]  /*34c0*/  SEL R0, R9, R0, !P0 ;  /* 0x0000000009007207 */ /* 0x000fe20004000000 */
[----:B-1----:R-:W-:Y:S06]  /*34d0*/  @!P1 BRA `(.L_x_52) ;  /* 0x0000005c00189947 */ /* 0x002fec0003800000 */
.L_x_174:
[----:B------:R-:W-:Y:S01]  /*34e0*/  UIADD3 UR4, UPT, UPT, UR45, 0x1a0, URZ ;  /* 0x000001a02d047890 */ /* 0x000fe2000fffe0ff */
[----:B------:R2:W-:Y:S01]  /*34f0*/  @!P0 SYNCS.ARRIVE.TRANS64.RED RZ, [R0+URZ], R5 ;  /* 0x0000000500ff89a7 */ /* 0x0005e200080004ff */
[----:B------:R-:W-:Y:S01]  /*3500*/  UIADD3 UR5, UPT, UPT, UR45, 0x160, URZ ;  /* 0x000001602d057890 */ /* 0x000fe2000fffe0ff */
[----:B------:R-:W-:-:S08]  /*3510*/  LOP3.LUT R3, R3, 0x1, RZ, 0x3c, !PT ;  /* 0x0000000103037812 */ /* 0x000fd000078e3cff */
[----:B------:R-:W-:Y:S06]  /*3520*/  UGETNEXTWORKID.BROADCAST [UR4], [UR5] ;  /* 0x00000000040073ca */ /* 0x000fec0008000100 */
[----:B--2---:R-:W-:-:S04]  /*3530*/  SHF.L.U32 R5, R8, 0x1f, RZ ;  /* 0x0000001f08057819 */ /* 0x004fc800000006ff */
[----:B------:R-:W2:Y:S02]  /*3540*/  SYNCS.PHASECHK.TRANS64.TRYWAIT P1, [UR45+0x160], R5 ;  /* 0x00016005ff0075a7 */ /* 0x000ea4000802112d */
[----:B--2---:R-:W-:Y:S05]  /*3550*/  @!P1 BRA `(.L_x_53) ;  /* 0x0000005c00109947 */ /* 0x004fea0003800000 */
.L_x_176:
[----:B-1----:R-:W1:Y:S01]  /*3560*/  LDS.128 R4, [UR45+0x1a0] ;  /* 0x0001a02dff047984 */ /* 0x002e620008000c00 */
[----:B------:R-:W-:Y:S01]  /*3570*/  LOP3.LUT R8, R8, 0x1, RZ, 0x3c, !PT ;  /* 0x0000000108087812 */ /* 0x000fe200078e3cff */
[----:B------:R-:W-:Y:S01]  /*3580*/  @!PT LDS RZ, [RZ] ;  /* 0x00000000fffff984 */ /* 0x000fe20000000800 */
[----:B------:R-:W-:Y:S01]  /*3590*/  @!PT LDS RZ, [RZ] ;  /* 0x00000000fffff984 */ /* 0x000fe20000000800 */
[----:B------:R-:W-:Y:S01]  /*35a0*/  @!PT LDS RZ, [RZ] ;  /* 0x00000000fffff984 */ /* 0x000fe20000000800 */
[----:B------:R-:W-:Y:S01]  /*35b0*/  @!PT LDS RZ, [RZ] ;  /* 0x00000000fffff984 */ /* 0x000fe20000000800 */
[----:B------:R2:W-:Y:S06]  /*35c0*/  MEMBAR.ALL.CTA ;  /* 0x0000000000007992 */ /* 0x0005ec0000008000 */
[----:B--2---:R-:W2:Y:S02]  /*35d0*/  FENCE.VIEW.ASYNC.S ;  /* 0x00000000000073c6 */ /* 0x004ea40000000000 */
[----:B--2---:R-:W-:Y:S01]  /*35e0*/  SYNCS.ARRIVE.TRANS64.RED.A1T0 RZ, [UR6], RZ ;  /* 0x000000ffffff79a7 */ /* 0x004fe20008100406 */
[----:B-1----:R-:W-:-:S13]  /*35f0*/  LOP3.LUT P1, RZ, R6, 0x1, RZ, 0xc0, !PT ;  /* 0x0000000106ff7812 */ /* 0x002fda000782c0ff */
[----:B------:R-:W-:Y:S05]  /*3600*/  @P1 BRA `(.L_x_54) ;  /* 0xfffffffc00981947 */ /* 0x000fea000383ffff */
[----:B------:R-:W-:-:S04]  /*3610*/  SHF.L.U32 R0, R3, 0x1f, RZ ;  /* 0x0000001f03007819 */ /* 0x000fc800000006ff */
[----:B------:R-:W1:Y:S02]  /*3620*/  SYNCS.PHASECHK.TRANS64 P0, [UR45+0x168], R0 ;  /* 0x00016800ff0075a7 */ /* 0x000e64000800102d */
[----:B-1----:R-:W-:Y:S05]  /*3630*/  @P0 EXIT ;  /* 0x000000000000094d */ /* 0x002fea0003800000 */
[----:B------:R-:W-:-:S07]  /*3640*/  MOV R0, UR45 ;  /* 0x0000002d00007c02 */ /* 0x000fce0008000f00 */
.L_x_55:
[----:B-1----:R-:W-:-:S04]  /*3650*/  SHF.L.U32 R5, R3, 0x1f, RZ ;  /* 0x0000001f03057819 */ /* 0x002fc800000006ff */
[----:B------:R1:W2:Y:S03]  /*3660*/  SYNCS.PHASECHK.TRANS64.TRYWAIT P0, [R0+URZ+0x168], R5 ;  /* 0x00016805000075a7 */ /* 0x0002a600080011ff */
[----:B--2---:R-:W-:Y:S05]  /*3670*/  @!P0 NANOSLEEP.SYNCS 0x989680 ;  /* 0x009896800000895d */ /* 0x004fea0003900000 */
[----:B------:R-:W2:Y:S02]  /*3680*/  @!P0 SYNCS.PHASECHK.TRANS64 P0, [R0+URZ+0x168], R5 ;  /* 0x00016805000085a7 */ /* 0x000ea400080010ff */
[----:B--2---:R-:W-:Y:S05]  /*3690*/  @P0 EXIT ;  /* 0x000000000000094d */ /* 0x004fea0003800000 */
[----:B------:R-:W-:Y:S05]  /*36a0*/  BRA `(.L_x_55) ;  /* 0xfffffffc00e87947 */ /* 0x000fea000383ffff */
.L_x_51:
[----:B------:R-:W-:-:S09]  /*36b0*/  UISETP.NE.AND UP1, UPT, UR8, URZ, UPT ;  /* 0x000000ff0800728c */ /* 0x000fd2000bf25270 */
[----:B------:R-:W-:Y:S05]  /*36c0*/  BRA.U UP1, `(.L_x_56) ;  /* 0x0000000d013c7547 */ /* 0x000fea000b800000 */
[----:B------:R-:W-:Y:S01]  /*36d0*/  UMOV UR4, 0x40 ;  /* 0x0000004000047882 */ /* 0x000fe20000000000 */
[----:B------:R-:W-:Y:S01]  /*36e0*/  NOP ;  /* 0x0000000000007918 */ /* 0x000fe20000000000 */
[----:B------:R-:W-:Y:S01]  /*36f0*/  ULEA UR4, UR45, UR4, 0x18 ;  /* 0x000000042d047291 */ /* 0x000fe2000f8ec0ff */
[----:B------:R-:W-:Y:S02]  /*3700*/  UMOV UR5, 0x400 ;  /* 0x0000040000057882 */ /* 0x000fe40000000000 */
[----:B------:R-:W-:-:S06]  /*3710*/  ULEA UR45, UR45, UR5, 0x18 ;  /* 0x000000052d2d7291 */ /* 0x000fcc000f8ec0ff */
[----:B------:R-:W1:Y:S02]  /*3720*/  LDS.U8 R0, [UR4+0x1c] ;  /* 0x00001c04ff007984 */ /* 0x000e640008000000 */
[----:B-1----:R-:W-:-:S13]  /*3730*/  ISETP.NE.AND P0, PT, R0, RZ, PT ;  /* 0x000000ff0000720c */ /* 0x002fda0003f05270 */
[----:B------:R-:W-:Y:S05]  /*3740*/  @P0 BRA `(.L_x_57) ;  /* 0x0000000000580947 */ /* 0x000fea0003800000 */
[----:B------:R-:W-:-:S13]  /*3750*/  ELECT P0, URZ, PT ;  /* 0x0000000000ff782f */ /* 0x000fda0003800000 */
[----:B------:R-:W-:Y:S05]  /*3760*/  @!P0 BRA `(.L_x_58) ;  /* 0x0000000000608947 */ /* 0x000fea0003800000 */
[----:B------:R-:W-:Y:S01]  /*3770*/  UMOV UR5, 0x10 ;  /* 0x0000001000057882 */ /* 0x000fe20000000000 */
[----:B------:R-:W-:Y:S01]  /*3780*/  HFMA2 R0, -RZ, RZ, 0, 5.9604644775390625e-08 ;  /* 0x00000001ff007431 */ /* 0x000fe200000001ff */
[----:B------:R-:W-:-:S03]  /*3790*/  MOV R2, 0xffff ;  /* 0x0000ffff00027802 */ /* 0x000fc60000000f00 */
[----:B------:R-:W-:Y:S04]  /*37a0*/  DEPBAR.LE SB1, 0x36 ;  /* 0x00009d800000791a */ /* 0x000fe80000000000 */
[----:B------:R-:W1:Y:S02]  /*37b0*/  UTCATOMSWS.FIND_AND_SET.ALIGN UP0, UR5, UR5 ;  /* 0x00000005000575e3 */ /* 0x000e640008000800 */
[----:B-1----:R-:W-:Y:S01]  /*37c0*/  MOV R3, UR5 ;  /* 0x0000000500037c02 */ /* 0x002fe20008000f00 */
[----:B------:R-:W-:Y:S06]  /*37d0*/  BRA.U UP0, `(.L_x_59) ;  /* 0x0000000100187547 */ /* 0x000fec000b800000 */
.L_x_60:
[----:B------:R-:W-:Y:S05]  /*37e0*/  NANOSLEEP 0x64 ;  /* 0x000000640000795d */ /* 0x000fea0003800000 */
[----:B------:R-:W-:-:S05]  /*37f0*/  UMOV UR5, 0x10 ;  /* 0x0000001000057882 */ /* 0x000fca0000000000 */
[----:B------:R-:W-:Y:S04]  /*3800*/  DEPBAR.LE SB1, 0x36 ;  /* 0x00009d800000791a */ /* 0x000fe80000000000 */
[----:B------:R-:W1:Y:S02]  /*3810*/  UTCATOMSWS.FIND_AND_SET.ALIGN UP0, UR5, UR5 ;  /* 0x00000005000575e3 */ /* 0x000e640008000800 */
[----:B-1----:R-:W-:Y:S01]  /*3820*/  MOV R3, UR5 ;  /* 0x0000000500037c02 */ /* 0x002fe20008000f00 */
[----:B------:R-:W-:Y:S05]  /*3830*/  BRA.U !UP0, `(.L_x_60) ;  /* 0xfffffffd08e87547 */ /* 0x000fea000b83ffff */
.L_x_59:
[-C--:B------:R-:W-:Y:S02]  /*3840*/  SHF.L.U32 R2, R2, R3.reuse, RZ ;  /* 0x0000000302027219 */ /* 0x080fe400000006ff */
[----:B------:R-:W-:Y:S01]  /*3850*/  SHF.L.U32 R0, R0, R3, RZ ;  /* 0x0000000300007219 */ /* 0x000fe200000006ff */
[----:B------:R-:W-:Y:S02]  /*3860*/  IMAD.SHL.U32 R3, R3, 0x20, RZ ;  /* 0x0000002003037824 */ /* 0x000fe400078e00ff */
[----:B------:R1:W-:Y:S04]  /*3870*/  ATOMS.OR RZ, [UR4+0x14], R2 ;  /* 0x00001402ffff798c */ /* 0x0003e8000b000004 */
[----:B------:R1:W-:Y:S04]  /*3880*/  ATOMS.OR RZ, [UR4+0x18], R0 ;  /* 0x00001800ffff798c */ /* 0x0003e8000b000004 */
[----:B------:R1:W-:Y:S01]  /*3890*/  STS [UR45+0x1b0], R3 ;  /* 0x0001b003ff007988 */ /* 0x0003e2000800082d */
[----:B------:R-:W-:Y:S05]  /*38a0*/  BRA `(.L_x_58) ;  /* 0x0000000000107947 */ /* 0x000fea0003800000 */
.L_x_57:
[----:B------:R-:W-:Y:S02]  /*38b0*/  MOV R0, 0xffffffff ;  /* 0xffffffff00007802 */ /* 0x000fe40000000f00 */
[----:B------:R-:W-:-:S03]  /*38c0*/  MOV R2, 0x38f0 ;  /* 0x000038f000027802 */ /* 0x000fc60000000f00 */
[----:B------:R1:W-:Y:S04]  /*38d0*/  STS [UR45+0x1b0], R0 ;  /* 0x0001b000ff007988 */ /* 0x0003e8000800082d */
[----:B-1-3-5:R-:W-:Y:S05]  /*38e0*/  CALL.REL.NOINC `($__internal_1_$__cuda_sm10x_tcgen05_guardrail_trap_phase_invalid_during_alloc) ;  /* 0x0000006000207944 */ /* 0x02afea0003c00000 */
.L_x_58:
[----:B------:R-:W-:Y:S05]  /*38f0*/  WARPSYNC.ALL ;  /* 0x0000000000007948 */ /* 0x000fea0003800000 */
[----:B------:R-:W2:Y:S01]  /*3900*/  S2UR UR6, SR_CgaCtaId ;  /* 0x00000000000679c3 */ /* 0x000ea20000008800 */
[----:B------:R-:W-:Y:S01]  /*3910*/  UMOV UR4, 0x400 ;  /* 0x0000040000047882 */ /* 0x000fe20000000000 */
[----:B------:R-:W-:-:S06]  /*3920*/  NOP ;  /* 0x0000000000007918 */ /* 0x000fcc0000000000 */
[----:B------:R-:W-:Y:S06]  /*3930*/  BAR.ARV 0x6, 0xa0 ;  /* 0x0182800000007b1d */ /* 0x000fec0000002000 */
[----:B------:R-:W-:Y:S01]  /*3940*/  IMAD.MOV.U32 R8, RZ, RZ, 0x1 ;  /* 0x00000001ff087424 */ /* 0x000fe200078e00ff */
[----:B------:R-:W-:Y:S01]  /*3950*/  UMOV UR15, URZ ;  /* 0x000000ff000f7c82 */ /* 0x000fe20008000000 */
[----:B------:R-:W-:Y:S01]  /*3960*/  UMOV UR14, URZ ;  /* 0x000000ff000e7c82 */ /* 0x000fe20008000000 */
[----:B------:R-:W-:Y:S01]  /*3970*/  UMOV UR20, 0x0 ;  /* 0x0000000000147882 */ /* 0x000fe20000000000 */
[----:B------:R-:W-:Y:S01]  /*3980*/  UMOV UR21, 0x4210010 ;  /* 0x0421001000157882 */ /* 0x000fe20000000000 */
[----:B------:R-:W-:Y:S01]  /*3990*/  UMOV UR18, 0x0 ;  /* 0x0000000000127882 */ /* 0x000fe20000000000 */
[----:B------:R-:W-:Y:S01]  /*39a0*/  UMOV UR19, 0x4210010 ;  /* 0x0421001000137882 */ /* 0x000fe20000000000 */
[----:B--2---:R-:W-:Y:S01]  /*39b0*/  ULEA UR6, UR6, UR4, 0x18 ;  /* 0x0000000406067291 */ /* 0x004fe2000f8ec0ff */
[----:B------:R-:W2:Y:S03]  /*39c0*/  LDCU.64 UR4, c[0x0][0x388] ;  /* 0x00007100ff0477ac */ /* 0x000ea60008000a00 */
[----:B------:R-:W-:-:S02]  /*39d0*/  UIADD3 UR9, UPT, UPT, UR6, 0x4400, URZ ;  /* 0x0000440006097890 */ /* 0x000fc4000fffe0ff */
[----:B------:R-:W-:-:S03]  /*39e0*/  UIADD3 UR10, UPT, UPT, UR6, 0x15400, URZ ;  /* 0x00015400060a7890 */ /* 0x000fc6000fffe0ff */
[----:B------:R-:W1:Y:S01]  /*39f0*/  LDS R9, [UR6+0x1b0] ;  /* 0x0001b006ff097984 */ /* 0x000e620008000800 */
[----:B------:R-:W-:Y:S02]  /*3a00*/  USHF.R.U32.HI UR9, URZ, 0x4, UR9 ;  /* 0x00000004ff097899 */ /* 0x000fe40008011609 */
[----:B------:R-:W-:Y:S02]  /*3a10*/  USHF.R.U32.HI UR10, URZ, 0x4, UR10 ;  /* 0x00000004ff0a7899 */ /* 0x000fe4000801160a */
[----:B------:R-:W-:Y:S02]  /*3a20*/  ULOP3.LUT UR9, UR9, 0x3fff, URZ, 0xc0, !UPT ;  /* 0x00003fff09097892 */ /* 0x000fe4000f8ec0ff */
[----:B------:R-:W-:Y:S02]  /*3a30*/  ULOP3.LUT UR10, UR10, 0x3fff, URZ, 0xc0, !UPT ;  /* 0x00003fff0a0a7892 */ /* 0x000fe4000f8ec0ff */
[----:B------:R-:W-:Y:S02]  /*3a40*/  ULOP3.LUT UR9, UR9, 0x10000, URZ, 0xfc, !UPT ;  /* 0x0001000009097892 */ /* 0x000fe4000f8efcff */
[----:B--2---:R-:W-:-:S02]  /*3a50*/  UIADD3 UR4, UPT, UPT, UR4, 0x1f, URZ ;  /* 0x0000001f04047890 */ /* 0x004fc4000fffe0ff */
[----:B------:R-:W-:Y:S02]  /*3a60*/  ULOP3.LUT UR10, UR10, 0x1000000, URZ, 0xfc, !UPT ;  /* 0x010000000a0a7892 */ /* 0x000fe4000f8efcff */
[----:B------:R-:W-:-:S04]  /*3a70*/  USHF.R.S32.HI UR7, URZ, 0x1f, UR4 ;  /* 0x0000001fff077899 */ /* 0x000fc80008011404 */
[----:B------:R-:W-:-:S03]  /*3a80*/  ULEA.HI UR7, UR7, UR4, URZ, 0x5 ;  /* 0x0000000407077291 */ /* 0x000fc6000f8f28ff */
[----:B------:R-:W2:Y:S01]  /*3a90*/  LDCU UR4, c[0x0][0x390] ;  /* 0x00007200ff0477ac */ /* 0x000ea20008000800 */
[----:B------:R-:W-:-:S04]  /*3aa0*/  USHF.R.S32.HI UR7, URZ, 0x5, UR7 ;  /* 0x00000005ff077899 */ /* 0x000fc80008011407 */
[----:B------:R-:W-:Y:S02]  /*3ab0*/  UIMAD UR7, UR7, UR5, URZ ;  /* 0x00000005070772a4 */ /* 0x000fe4000f8e02ff */
[----:B------:R-:W-:-:S04]  /*3ac0*/  UIADD3 UR5, UPT, UPT, UR6, 0x168, URZ ;  /* 0x0000016806057890 */ /* 0x000fc8000fffe0ff */
[----:B------:R-:W-:Y:S01]  /*3ad0*/  UPRMT UR5, URZ, 0x654, UR5 ;  /* 0x00000654ff057896 */ /* 0x000fe20008000005 */
[C---:B-1----:R-:W-:Y:S01]  /*3ae0*/  VIADD R3, R9.reuse, 0x80 ;  /* 0x0000008009037836 */ /* 0x042fe20000000000 */
[----:B------:R-:W-:Y:S01]  /*3af0*/  LOP3.LUT R2, R9, 0xffff, RZ, 0xc0, !PT ;  /* 0x0000ffff09027812 */ /* 0x000fe200078ec0ff */
[----:B--2---:R-:W-:-:S03]  /*3b00*/  UIMAD UR4, UR7, UR4, URZ ;  /* 0x00000004070472a4 */ /* 0x004fc6000f8e02ff */
[----:B------:R-:W-:Y:S01]  /*3b10*/  LOP3.LUT R3, R3, 0xffff, RZ, 0xc0, !PT ;  /* 0x0000ffff03037812 */ /* 0x000fe200078ec0ff */
[----:B------:R-:W-:Y:S02]  /*3b20*/  UIADD3 UR16, UPT, UPT, UR4, -0x1, URZ ;  /* 0xffffffff04107890 */ /* 0x000fe4000fffe0ff */
[----:B------:R-:W-:Y:S02]  /*3b30*/  UISETP.GE.AND UP2, UPT, UR4, 0x1, UPT ;  /* 0x000000010400788c */ /* 0x000fe4000bf46270 */
[----:B------:R1:W-:Y:S02]  /*3b40*/  STL.64 [R1], R2 ;  /* 0x0000000201007387 */ /* 0x0003e40000100a00 */
[----:B-1----:R-:W-:-:S07]  /*3b50*/  CS2R R2, SRZ ;  /* 0x0000000000027805 */ /* 0x002fce000001ff00 */
.L_x_67:
[----:B-1----:R-:W-:-:S04]  /*3b60*/  SHF.L.U32 R5, R3, 0x1f, RZ ;  /* 0x0000001f03057819 */ /* 0x002fc800000006ff */
[----:B------:R-:W1:Y:S02]  /*3b70*/  SYNCS.PHASECHK.TRANS64.TRYWAIT P0, [UR6+0x160], R5 ;  /* 0x00016005ff0075a7 */ /* 0x000e640008001106 */
[----:B-12---:R-:W-:Y:S05]  /*3b80*/  @!P0 BRA `(.L_x_61) ;  /* 0x00000054009c8947 */ /* 0x006fea0003800000 */
.L_x_178:
[----:B-1----:R-:W1:Y:S01]  /*3b90*/  LDS.128 R4, [UR6+0x1a0] ;  /* 0x0001a006ff047984 */ /* 0x002e620008000c00 */
[----:B------:R-:W-:Y:S01]  /*3ba0*/  ULEA UR8, UR15, UR6, 0x3 ;  /* 0x000000060f087291 */ /* 0x000fe2000f8e18ff */
[----:B------:R-:W-:Y:S01]  /*3bb0*/  SHF.L.U32 R0, R8, 0x1f, RZ ;  /* 0x0000001f08007819 */ /* 0x000fe200000006ff */
[----:B------:R-:W-:Y:S01]  /*3bc0*/  @!PT LDS RZ, [RZ] ;  /* 0x00000000fffff984 */ /* 0x000fe20000000800 */
[----:B------:R-:W-:Y:S01]  /*3bd0*/  @!PT LDS RZ, [RZ] ;  /* 0x00000000fffff984 */ /* 0x000fe20000000800 */
[----:B------:R-:W-:Y:S01]  /*3be0*/  @!PT LDS RZ, [RZ] ;  /* 0x00000000fffff984 */ /* 0x000fe20000000800 */
[----:B------:R-:W-:Y:S01]  /*3bf0*/  @!PT LDS RZ, [RZ] ;  /* 0x00000000fffff984 */ /* 0x000fe20000000800 */
[----:B------:R2:W-:Y:S06]  /*3c00*/  MEMBAR.ALL.CTA ;  /* 0x0000000000007992 */ /* 0x0005ec0000008000 */
[----:B--2---:R-:W2:Y:S02]  /*3c10*/  FENCE.VIEW.ASYNC.S ;  /* 0x00000000000073c6 */ /* 0x004ea40000000000 */
[----:B--2---:R-:W-:Y:S01]  /*3c20*/  SYNCS.ARRIVE.TRANS64.RED.A1T0 RZ, [UR5], RZ ;  /* 0x000000ffffff79a7 */ /* 0x004fe20008100405 */
[----:B------:R-:W2:Y:S01]  /*3c30*/  SYNCS.PHASECHK.TRANS64.TRYWAIT P0, [UR8+0x180], R0 ;  /* 0x00018000ff0075a7 */ /* 0x000ea20008001108 */
[----:B-1----:R-:W-:Y:S01]  /*3c40*/  LOP3.LUT P2, RZ, R6, 0x1, RZ, 0xc0, !PT ;  /* 0x0000000106ff7812 */ /* 0x002fe2000784c0ff */
[----:B--2---:R-:W-:-:S12]  /*3c50*/  @!P0 BRA `(.L_x_62) ;  /* 0x0000005400808947 */ /* 0x004fd80003800000 */
.L_x_180:
[----:B------:R-:W-:Y:S05]  /*3c60*/  BRA.U !UP2, `(.L_x_63) ;  /* 0x000000010ac47547 */ /* 0x000fea000b800000 */
[----:B-1----:R-:W-:Y:S01]  /*3c70*/  IMAD.U32 R0, RZ, RZ, UR15 ;  /* 0x0000000fff007e24 */ /* 0x002fe2000f8e00ff */
[----:B------:R-:W-:-:S04]  /*3c80*/  ULEA UR4, UR14, UR6, 0x3 ;  /* 0x000000060e047291 */ /* 0x000fc8000f8e18ff */
[----:B------:R-:W-:Y:S02]  /*3c90*/  LEA R4, R0, R1, 0x2 ;  /* 0x0000000100047211 */ /* 0x000fe400078e10ff */
[----:B------:R-:W-:-:S04]  /*3ca0*/  SHF.L.U32 R0, R2, 0x1f, RZ ;  /* 0x0000001f02007819 */ /* 0x000fc800000006ff */
[----:B------:R-:W5:Y:S01]  /*3cb0*/  LDL R4, [R4] ;  /* 0x0000000004047983 */ /* 0x000f620000100800 */
[----:B------:R1:W2:Y:S01]  /*3cc0*/  SYNCS.PHASECHK.TRANS64.TRYWAIT P1, [UR4], R0 ;  /* 0x00000000ff0075a7 */ /* 0x0002a20008021104 */
[----:B------:R-:W-:Y:S01]  /*3cd0*/  UPLOP3.LUT UP3, UPT, UPT, UPT, UPT, 0x40, 0x4 ;  /* 0x000000000004789c */ /* 0x000fe20003f6e870 */
[----:B------:R-:W-:Y:S01]  /*3ce0*/  UMOV UR13, UR16 ;  /* 0x00000010000d7c82 */ /* 0x000fe20008000000 */
[----:B------:R-:W-:-:S09]  /*3cf0*/  UMOV UR12, UR14 ;  /* 0x0000000e000c7c82 */ /* 0x000fd20008000000 */
.L_x_66:
[----:B------:R-:W-:Y:S01]  /*3d00*/  ULEA UR7, UR12, UR6, 0x3 ;  /* 0x000000060c077291 */ /* 0x000fe2000f8e18ff */
[----:B-12-4-:R-:W-:Y:S11]  /*3d10*/  @P1 BRA `(.L_x_64) ;  /* 0x00000000000c1947 */ /* 0x016ff60003800000 */
[----:B------:R-:W-:Y:S04]  /*3d20*/  SHF.L.U32 R5, R2, 0x1f, RZ ;  /* 0x0000001f02057819 */ /* 0x000fe800000006ff */
[----:B------:R-:W2:Y:S02]  /*3d30*/  SYNCS.PHASECHK.TRANS64.TRYWAIT P0, [UR7], R5 ;  /* 0x00000005ff0075a7 */ /* 0x000ea40008001107 */
[----:B--2---:R-:W-:Y:S05]  /*3d40*/  @!P0 BRA `(.L_x_65) ;  /* 0x00000054005c8947 */ /* 0x004fea0003800000 */
.L_x_64:
[----:B------:R-:W-:Y:S01]  /*3d50*/  UISETP.NE.AND UP0, UPT, UR13, URZ, UPT ;  /* 0x000000ff0d00728c */ /* 0x000fe2000bf05270 */
[----:B------:R-:W-:Y:S01]  /*3d60*/  PLOP3.LUT P1, PT, PT, PT, PT, 0x80, 0x8 ;  /* 0x000000000008781c */ /* 0x000fe20003f2f070 */
[----:B------:R-:W-:Y:S02]  /*3d70*/  UIADD3 UR14, UPT, UPT, UR12, 0x1, URZ ;  /* 0x000000010c0e7890 */ /* 0x000fe4000fffe0ff */
[----:B------:R-:W-:Y:S02]  /*3d80*/  ULEA UR22, UR12, UR10, 0x9 ;  /* 0x0000000a0c167291 */ /* 0x000fe4000f8e48ff */
[----:B------:R-:W-:Y:S01]  /*3d90*/  UISETP.NE.AND UP1, UPT, UR14, 0x11, UPT ;  /* 0x000000110e00788c */ /* 0x000fe2000bf25270 */
[----:B------:R-:W-:Y:S01]  /*3da0*/  PLOP3.LUT P0, PT, PT, PT, UP0, 0x80, 0x8 ;  /* 0x000000000008781c */ /* 0x000fe20003f0f008 */
[----:B------:R-:W-:Y:S02]  /*3db0*/  ULEA UR24, UR12, UR9, 0x8 ;  /* 0x000000090c187291 */ /* 0x000fe4000f8e40ff */
[----:B------:R-:W-:Y:S02]  /*3dc0*/  USEL UR11, URZ, 0x1, UP1 ;  /* 0x00000001ff0b7887 */ /* 0x000fe40008800000 */
[----:B------:R-:W-:Y:S02]  /*3dd0*/  USEL UR14, UR14, URZ, UP1 ;  /* 0x000000ff0e0e7287 */ /* 0x000fe40008800000 */
[----:B------:R-:W-:Y:S02]  /*3de0*/  UIADD3 UR26, UPT, UPT, UR22, 0x80, URZ ;  /* 0x00000080161a7890 */ /* 0x000fe4000fffe0ff */
[----:B------:R-:W-:Y:S01]  /*3df0*/  @UP0 ULEA UR4, UR14, UR6, 0x3 ;  /* 0x000000060e040291 */ /* 0x000fe2000f8e18ff */
[----:B------:R-:W-:Y:S01]  /*3e00*/  LOP3.LUT R2, R2, UR11, RZ, 0x3c, !PT ;  /* 0x0000000b02027c12 */ /* 0x000fe2000f8e3cff */
[----:B------:R-:W-:Y:S02]  /*3e10*/  UIADD3 UR28, UPT, UPT, UR24, 0x2, URZ ;  /* 0x00000002181c7890 */ /* 0x000fe4000fffe0ff */
[----:B------:R-:W-:Y:S01]  /*3e20*/  UIADD3 UR17, UPT, UPT, UR7, 0x88, URZ ;  /* 0x0000008807117890 */ /* 0x000fe2000fffe0ff */
[----:B-1----:R-:W-:Y:S01]  /*3e30*/  @P0 SHF.L.U32 R0, R2, 0x1f, RZ ;  /* 0x0000001f02000819 */ /* 0x002fe200000006ff */
[----:B------:R-:W-:Y:S01]  /*3e40*/  UIADD3 UR7, UPT, UPT, UR13, 0x1, URZ ;  /* 0x000000010d077890 */ /* 0x000fe2000fffe0ff */
[----:B------:R-:W-:Y:S02]  /*3e50*/  UMOV UR23, 0x40004040 ;  /* 0x4000404000177882 */ /* 0x000fe40000000000 */
[----:B------:R4:W1:Y:S01]  /*3e60*/  @P0 SYNCS.PHASECHK.TRANS64.TRYWAIT P1, [UR4], R0 ;  /* 0x00000000ff0005a7 */ /* 0x0008620008021104 */
[----:B------:R-:W-:Y:S11]  /*3e70*/  ELECT P0, URZ, PT ;  /* 0x0000000000ff782f */ /* 0x000ff60003800000 */
[----:B------:R-:W-:Y:S02]  /*3e80*/  @!UPT UIADD3 URZ, UPT, UPT, URZ, URZ, URZ ;  /* 0x000000fffffff290 */ /* 0x000fe4000fffe0ff */
[C---:B-----5:R-:W-:Y:S02]  /*3e90*/  @P0 R2UR.BROADCAST UR11, R4.reuse ;  /* 0x00000000040b02ca */ /* 0x060fe400008e0000 */
[----:B------:R-:W-:Y:S11]  /*3ea0*/  ELECT P0, URZ, PT ;  /* 0x0000000000ff782f */ /* 0x000ff60003800000 */
[----:B------:R-:W-:Y:S02]  /*3eb0*/  @!UPT UIADD3 URZ, UPT, UPT, URZ, URZ, URZ ;  /* 0x000000fffffff290 */ /* 0x000fe4000fffe0ff */
[----:B------:R-:W-:Y:S01]  /*3ec0*/  @P0 R2UR.BROADCAST UR4, R4 ;  /* 0x00000000040402ca */ /* 0x000fe200008e0000 */
[----:B------:R-:W-:Y:S02]  /*3ed0*/  UISETP.GT.U32.AND UP0, UPT, UR7, 0x1, UPT ;  /* 0x000000010700788c */ /* 0x000fe4000bf04070 */
[----:B------:R-:W-:Y:S01]  /*3ee0*/  UIADD3 UR13, UPT, UPT, UR13, -0x1, URZ ;  /* 0xffffffff0d0d7890 */ /* 0x000fe2000fffe0ff */
[----:B------:R-:W-:Y:S01]  /*3ef0*/  UMOV UR25, 0x80004020 ;  /* 0x8000402000197882 */ /* 0x000fe20000000000 */
[----:B------:R-:W-:Y:S01]  /*3f00*/  UMOV UR27, 0x40004040 ;  /* 0x40004040001b7882 */ /* 0x000fe20000000000 */
[----:B------:R-:W-:Y:S01]  /*3f10*/  UMOV UR29, 0x80004020 ;  /* 0x80004020001d7882 */ /* 0x000fe20000000000 */
[----:B------:R-:W-:Y:S01]  /*3f20*/  UMOV UR12, UR14 ;  /* 0x0000000e000c7c82 */ /* 0x000fe20008000000 */
[----:B------:R4:W-:Y:S01]  /*3f30*/  UTCHMMA gdesc[UR24], gdesc[UR22], tmem[UR11], tmem[UR20], idesc[UR21], UP3 ;  /* 0x00ff1416180075ea */ /* 0x0009e2000980000b */
[----:B------:R-:W-:Y:S04]  /*3f40*/  UPLOP3.LUT UP3, UPT, UPT, UPT, UPT, 0x80, 0x8 ;  /* 0x000000000008789c */ /* 0x000fe80003f6f070 */
[----:B------:R4:W-:Y:S01]  /*3f50*/  UTCHMMA gdesc[UR28], gdesc[UR26], tmem[UR4], tmem[UR18], idesc[UR19], UPT ;  /* 0x00ff121a1c0075ea */ /* 0x0009e2000b800004 */
[----:B------:R4:W-:Y:S01]  /*3f60*/  UTCBAR [UR17], URZ ;  /* 0x000000ff110073e9 */ /* 0x0009e200080000ff */
[----:B------:R-:W-:Y:S05]  /*3f70*/  BRA.U UP0, `(.L_x_66) ;  /* 0xfffffffd00607547 */ /* 0x000fea000b83ffff */
.L_x_63:
[----:B------:R-:W-:Y:S01]  /*3f80*/  UIADD3 UR15, UPT, UPT, UR15, 0x1, URZ ;  /* 0x000000010f0f7890 */ /* 0x000fe2000fffe0ff */
[----:B------:R-:W-:Y:S01]  /*3f90*/  LOP3.LUT R3, R3, 0x1, RZ, 0x3c, !PT ;  /* 0x0000000103037812 */ /* 0x000fe200078e3cff */
[----:B------:R-:W-:Y:S02]  /*3fa0*/  UIADD3 UR8, UPT, UPT, UR8, 0x170, URZ ;  /* 0x0000017008087890 */ /* 0x000fe4000fffe0ff */
[----:B------:R-:W-:-:S04]  /*3fb0*/  UISETP.NE.AND UP0, UPT, UR15, 0x2, UPT ;  /* 0x000000020f00788c */ /* 0x000fc8000bf05270 */
[----:B----4-:R-:W-:Y:S02]  /*3fc0*/  USEL UR4, URZ, 0x1, UP0 ;  /* 0x00000001ff047887 */ /* 0x010fe40008000000 */
[----:B------:R-:W-:Y:S01]  /*3fd0*/  USEL UR15, UR15, URZ, UP0 ;  /* 0x000000ff0f0f7287 */ /* 0x000fe20008000000 */
[----:B------:R2:W-:Y:S03]  /*3fe0*/  UTCBAR [UR8], URZ ;  /* 0x000000ff080073e9 */ /* 0x0005e600080000ff */
[----:B------:R-:W-:Y:S01]  /*3ff0*/  LOP3.LUT R8, R8, UR4, RZ, 0x3c, !PT ;  /* 0x0000000408087c12 */ /* 0x000fe2000f8e3cff */
[----:B------:R-:W-:Y:S07]  /*4000*/  @P2 BRA `(.L_x_67) ;  /* 0xfffffff800d42947 */ /* 0x000fee000383ffff */
[----:B------:R-:W4:Y:S01]  /*4010*/  S2UR UR4, SR_CgaCtaId ;  /* 0x00000000000479c3 */ /* 0x000f220000008800 */
[----:B------:R-:W-:Y:S01]  /*4020*/  ELECT P0, URZ, PT ;  /* 0x0000000000ff782f */ /* 0x000fe20003800000 */
[----:B-1----:R-:W-:Y:S01]  /*4030*/  IMAD.MOV.U32 R0, RZ, RZ, 0x1 ;  /* 0x00000001ff007424 */ /* 0x002fe200078e00ff */
[----:B------:R-:W-:Y:S01]  /*4040*/  UIADD3 UR6, UPT, UPT, UR6, 0x180, URZ ;  /* 0x0000018006067890 */ /* 0x000fe2000fffe0ff */
[----:B------:R-:W-:Y:S01]  /*4050*/  SHF.L.U32 R3, R8, 0x1f, RZ ;  /* 0x0000001f08037819 */ /* 0x000fe200000006ff */
[----:B------:R-:W-:-:S03]  /*4060*/  UMOV UR5, 0x40 ;  /* 0x0000004000057882 */ /* 0x000fc60000000000 */
[----:B------:R-:W-:Y:S01]  /*4070*/  UVIRTCOUNT.DEALLOC.SMPOOL 0x80 ;  /* 0x000000800000784c */ /* 0x000fe20000000000 */
[----:B----4-:R-:W-:Y:S02]  /*4080*/  ULEA UR4, UR4, UR5, 0x18 ;  /* 0x0000000504047291 */ /* 0x010fe4000f8ec0ff */
[----:B------:R-:W-:-:S07]  /*4090*/  ULEA UR5, UR15, UR6, 0x3 ;  /* 0x000000060f057291 */ /* 0x000fce000f8e18ff */
[----:B------:R1:W-:Y:S02]  /*40a0*/  @P0 STS.U8 [UR4+0x1c], R0 ;  /* 0x00001c00ff000988 */ /* 0x0003e40008000004 */
[----:B------:R-:W4:Y:S02]  /*40b0*/  SYNCS.PHASECHK.TRANS64.TRYWAIT P0, [UR5], R3 ;  /* 0x00000003ff0075a7 */ /* 0x000f240008001105 */
[----:B-1--4-:R-:W-:Y:S05]  /*40c0*/  @!P0 BRA `(.L_x_68) ;  /* 0x0000005000948947 */ /* 0x012fea0003800000 */
.L_x_183:
[----:B------:R-:W-:-:S04]  /*40d0*/  UIADD3 UR7, UPT, UPT, UR15, 0x1, URZ ;  /* 0x000000010f077890 */ /* 0x000fc8000fffe0ff */
[----:B------:R-:W-:-:S04]  /*40e0*/  UISETP.NE.AND UP0, UPT, UR7, 0x2, UPT ;  /* 0x000000020700788c */ /* 0x000fc8000bf05270 */
[----:B------:R-:W-:Y:S02]  /*40f0*/  USEL UR5, URZ, 0x1, UP0 ;  /* 0x00000001ff057887 */ /* 0x000fe40008000000 */
[----:B------:R-:W-:-:S04]  /*4100*/  USEL UR7, UR7, URZ, UP0 ;  /* 0x000000ff07077287 */ /* 0x000fc80008000000 */
[----:B------:R-:W-:Y:S01]  /*4110*/  ULEA UR7, UR7, UR6, 0x3 ;  /* 0x0000000607077291 */ /* 0x000fe2000f8e18ff */
[----:B-1----:R-:W-:-:S04]  /*4120*/  LOP3.LUT R3, R8, UR5, RZ, 0x3c, !PT ;  /* 0x0000000508037c12 */ /* 0x002fc8000f8e3cff */
[----:B------:R-:W-:-:S04]  /*4130*/  SHF.L.U32 R3, R3, 0x1f, RZ ;  /* 0x0000001f03037819 */ /* 0x000fc800000006ff */
[----:B------:R-:W1:Y:S02]  /*4140*/  SYNCS.PHASECHK.TRANS64.TRYWAIT P0, [UR7], R3 ;  /* 0x00000003ff0075a7 */ /* 0x000e640008001107 */
[----:B-1----:R-:W-:Y:S05]  /*4150*/  @!P0 BRA `(.L_x_69) ;  /* 0x0000005000888947 */ /* 0x002fea0003800000 */
.L_x_185:
[----:B------:R-:W-:Y:S01]  /*4160*/  NOP ;  /* 0x0000000000007918 */ /* 0x000fe20000000000 */
[----:B-1----:R-:W1:Y:S01]  /*4170*/  LDS R0, [UR4+0x14] ;  /* 0x00001404ff007984 */ /* 0x002e620008000800 */
[----:B------:R-:W-:Y:S01]  /*4180*/  LOP3.LUT R2, R9, 0xffff, RZ, 0xc0, !PT ;  /* 0x0000ffff09027812 */ /* 0x000fe200078ec0ff */
[----:B------:R-:W-:Y:S02]  /*4190*/  IMAD.MOV.U32 R3, RZ, RZ, 0xffff ;  /* 0x0000ffffff037424 */ /* 0x000fe400078e00ff */
[----:B------:R-:W-:Y:S01]  /*41a0*/  IMAD.MOV.U32 R5, RZ, RZ, 0x1 ;  /* 0x00000001ff057424 */ /* 0x000fe200078e00ff */
[----:B------:R-:W-:-:S04]  /*41b0*/  SHF.R.U32.HI R2, RZ, 0x5, R2 ;  /* 0x00000005ff027819 */ /* 0x000fc80000011602 */
[-C--:B------:R-:W-:Y:S02]  /*41c0*/  SHF.L.U32 R3, R3, R2.reuse, RZ ;  /* 0x0000000203037219 */ /* 0x080fe400000006ff */
[----:B------:R-:W-:Y:S02]  /*41d0*/  SHF.L.U32 R5, R5, R2, RZ ;  /* 0x0000000205057219 */ /* 0x000fe400000006ff */
[----:B-1----:R-:W-:-:S04]  /*41e0*/  LOP3.LUT R0, R0, R3, RZ, 0xc0, !PT ;  /* 0x0000000300007212 */ /* 0x002fc800078ec0ff */
[----:B------:R-:W-:-:S13]  /*41f0*/  ISETP.NE.AND P0, PT, R0, R3, PT ;  /* 0x000000030000720c */ /* 0x000fda0003f05270 */
[----:B------:R-:W-:Y:S05]  /*4200*/  @P0 BRA `(.L_x_70) ;  /* 0x00000000005c0947 */ /* 0x000fea0003800000 */
[----:B------:R-:W1:Y:S02]  /*4210*/  LDS R0, [UR4+0x18] ;  /* 0x00001804ff007984 */ /* 0x000e640008000800 */
[----:B-1----:R-:W-:-:S04]  /*4220*/  LOP3.LUT R0, R0, R5, RZ, 0xc0, !PT ;  /* 0x0000000500007212 */ /* 0x002fc800078ec0ff */
[----:B------:R-:W-:-:S13]  /*4230*/  ISETP.NE.AND P0, PT, R0, R5, PT ;  /* 0x000000050000720c */ /* 0x000fda0003f05270 */
[----:B------:R-:W-:Y:S05]  /*4240*/  @P0 BRA `(.L_x_71) ;  /* 0x0000000000400947 */ /* 0x000fea0003800000 */
[----:B--2---:R-:W-:Y:S01]  /*4250*/  R2UR UR8, R3 ;  /* 0x00000000030872ca */ /* 0x004fe200000e0000 */
[----:B------:R-:W1:Y:S01]  /*4260*/  S2R R2, SR_LANEID ;  /* 0x0000000000027919 */ /* 0x000e620000000000 */
[----:B------:R-:W-:Y:S01]  /*4270*/  LOP3.LUT R5, RZ, R5, RZ, 0x33, !PT ;  /* 0x00000005ff057212 */ /* 0x000fe200078e33ff */
[----:B------:R-:W-:Y:S02]  /*4280*/  VOTEU.ANY UR7, UPT, PT ;  /* 0x0000000000077886 */ /* 0x000fe400038e0100 */
[----:B------:R-:W-:Y:S01]  /*4290*/  UFLO.U32 UR7, UR7 ;  /* 0x00000007000772bd */ /* 0x000fe200080e0000 */
[----:B------:R-:W2:Y:S07]  /*42a0*/  REDUX UR5, R5 ;  /* 0x00000000050573c4 */ /* 0x000eae0000000000 */
[----:B------:R-:W-:-:S06]  /*42b0*/  ULOP3.LUT UR8, URZ, UR8, URZ, 0x33, !UPT ;  /* 0x00000008ff087292 */ /* 0x000fcc000f8e33ff */
[----:B------:R-:W-:-:S04]  /*42c0*/  IMAD.U32 R0, RZ, RZ, UR8 ;  /* 0x00000008ff007e24 */ /* 0x000fc8000f8e00ff */
[----:B------:R-:W4:Y:S02]  /*42d0*/  REDUX UR6, R0 ;  /* 0x00000000000673c4 */ /* 0x000f240000000000 */
[----:B------:R1:W-:Y:S02]  /*42e0*/  UTCATOMSWS.AND URZ, UR8 ;  /* 0x0000000800ff79e3 */ /* 0x0003e40008000000 */
[----:B-1----:R-:W-:Y:S01]  /*42f0*/  ISETP.EQ.U32.AND P0, PT, R2, UR7, PT ;  /* 0x0000000702007c0c */ /* 0x002fe2000bf02070 */
[----:B--2---:R-:W-:Y:S02]  /*4300*/  IMAD.U32 R2, RZ, RZ, UR5 ;  /* 0x00000005ff027e24 */ /* 0x004fe4000f8e00ff */
[----:B----4-:R-:W-:-:S10]  /*4310*/  IMAD.U32 R3, RZ, RZ, UR6 ;  /* 0x00000006ff037e24 */ /* 0x010fd4000f8e00ff */
[----:B------:R1:W-:Y:S04]  /*4320*/  @P0 ATOMS.AND RZ, [UR4+0x14], R3 ;  /* 0x00001403ffff098c */ /* 0x0003e8000a800004 */
[----:B------:R1:W-:Y:S01]  /*4330*/  @P0 ATOMS.AND RZ, [UR4+0x18], R2 ;  /* 0x00001802ffff098c */ /* 0x0003e2000a800004 */
[----:B------:R-:W-:Y:S05]  /*4340*/  BRA `(.L_x_72) ;  /* 0x0000000000147947 */ /* 0x000fea0003800000 */
.L_x_71:
[----:B------:R-:W-:Y:S02]  /*4350*/  MOV R2, 0x4370 ;  /* 0x0000437000027802 */ /* 0x000fe40000000f00 */
[----:B--23-5:R-:W-:Y:S05]  /*4360*/  CALL.REL.NOINC `($__internal_0_$__cuda_sm10x_tcgen05_guardrail_trap_col_being_dealloced_not_returned_by_alloc) ;  /* 0x0000005400747944 */ /* 0x02cfea0003c00000 */
[----:B------:R-:W-:Y:S05]  /*4370*/  BRA `(.L_x_72) ;  /* 0x0000000000087947 */ /* 0x000fea0003800000 */
.L_x_70:
[----:B------:R-:W-:Y:S02]  /*4380*/  MOV R2, 0x43a0 ;  /* 0x000043a000027802 */ /* 0x000fe40000000f00 */
[----:B--23-5:R-:W-:Y:S05]  /*4390*/  CALL.REL.NOINC `($__internal_2_$__cuda_sm10x_tcgen05_guardrail_trap_unallocated_columns_being_dealloced) ;  /* 0x0000005400807944 */ /* 0x02cfea0003c00000 */
.L_x_72:
[----:B------:R-:W-:Y:S01]  /*43a0*/  NOP ;  /* 0x0000000000007918 */ /* 0x000fe20000000000 */
[----:B------:R-:W-:Y:S05]  /*43b0*/  EXIT ;  /* 0x000000000000794d */ /* 0x000fea0003800000 */
.L_x_56:
[----:B------:R-:W-:-:S09]  /*43c0*/  UISETP.NE.OR UP2, UPT, UR8, 0x3, !UP2 ;  /* 0x000000030800788c */ /* 0x000fd2000d745670 */
[----:B------:R-:W-:Y:S05]  /*43d0*/  BRA.U UP2, `(.L_x_73) ;  /* 0x0000001102607547 */ /* 0x000fea000b800000 */
[----:B-----5:R-:W1:Y:S01]  /*43e0*/  LDC.64 R32, c[0x0][0x988] ;  /* 0x00026200ff207b82 */ /* 0x020e620000000a00 */
[----:B------:R-:W2:Y:S01]  /*43f0*/  LDCU.64 UR8, c[0x0][0x888] ;  /* 0x00011100ff0877ac */ /* 0x000ea20008000a00 */
[----:B------:R-:W-:Y:S02]  /*4400*/  IMAD.MOV.U32 R36, RZ, RZ, 0x1 ;  /* 0x00000001ff247424 */ /* 0x000fe400078e00ff */
[----:B------:R-:W-:Y:S01]  /*4410*/  IMAD.MOV.U32 R34, RZ, RZ, RZ ;  /* 0x000000ffff227224 */ /* 0x000fe200078e00ff */
[----:B------:R-:W4:Y:S03]  /*4420*/  LDCU.64 UR4, c[0x0][0x890] ;  /* 0x00011200ff0477ac */ /* 0x000f260008000a00 */
[----:B------:R-:W3:Y:S01]  /*4430*/  LDC.64 R24, c[0x0][0x980] ;  /* 0x00026000ff187b82 */ /* 0x000ee20000000a00 */
[----:B------:R-:W-:Y:S01]  /*4440*/  UMOV UR22, 0x400 ;  /* 0x0000040000167882 */ /* 0x000fe20000000000 */
[----:B------:R-:W-:-:S02]  /*4450*/  UPLOP3.LUT UP1, UPT, UPT, UPT, UPT, 0x40, 0x4 ;  /* 0x000000000004789c */ /* 0x000fc40003f2e870 */
[----:B------:R-:W-:-:S04]  /*4460*/  ULEA UR22, UR45, UR22, 0x18 ;  /* 0x000000162d167291 */ /* 0x000fc8000f8ec0ff */
[----:B------:R-:W3:Y:S01]  /*4470*/  LDC R0, c[0x0][0xb30] ;  /* 0x0002cc00ff007b82 */ /* 0x000ee20000000800 */
[----:B------:R-:W-:Y:S02]  /*4480*/  UIADD3 UR23, UPT, UPT, UR22, 0x128, URZ ;  /* 0x0000012816177890 */ /* 0x000fe4000fffe0ff */
[----:B------:R-:W-:Y:S02]  /*4490*/  UIADD3 UR33, UPT, UPT, UR22, 0x110, URZ ;  /* 0x0000011016217890 */ /* 0x000fe4000fffe0ff */
[----:B------:R-:W-:Y:S02]  /*44a0*/  UIADD3 UR25, UPT, UPT, UR22, 0x118, URZ ;  /* 0x0000011816197890 */ /* 0x000fe4000fffe0ff */
[----:B--2---:R-:W-:Y:S01]  /*44b0*/  UISETP.NE.U32.AND UP4, UPT, UR8, URZ, UPT ;  /* 0x000000ff0800728c */ /* 0x004fe2000bf85070 */
[----:B------:R-:W2:Y:S01]  /*44c0*/  LDC R27, c[0x0][0x370] ;  /* 0x0000dc00ff1b7b82 */ /* 0x000ea20000000800 */
[C---:B-1----:R-:W-:Y:S01]  /*44d0*/  ISETP.NE.AND P0, PT, R33.reuse, 0x1, PT ;  /* 0x000000012100780c */ /* 0x042fe20003f05270 */
[----:B----4-:R-:W-:Y:S01]  /*44e0*/  UISETP.NE.U32.AND UP5, UPT, UR4, URZ, UPT ;  /* 0x000000ff0400728c */ /* 0x010fe2000bfa5070 */
[----:B------:R-:W-:Y:S01]  /*44f0*/  R2UR UR7, R33 ;  /* 0x00000000210772ca */ /* 0x000fe200000e0000 */
[----:B------:R-:W-:Y:S01]  /*4500*/  UIADD3 UR15, UPT, UPT, UR22, 0x168, URZ ;  /* 0x00000168160f7890 */ /* 0x000fe2000fffe0ff */
[----:B------:R-:W-:Y:S01]  /*4510*/  IMAD.MOV.U32 R33, RZ, RZ, 0x1000 ;  /* 0x00001000ff217424 */ /* 0x000fe200078e00ff */
[----:B------:R-:W-:-:S02]  /*4520*/  UIADD3 UR17, UPT, UPT, UR22, 0x120, URZ ;  /* 0x0000012016117890 */ /* 0x000fc4000fffe0ff */
[----:B------:R-:W1:Y:S01]  /*4530*/  LDC R2, c[0x0][0xb0c] ;  /* 0x0002c300ff027b82 */ /* 0x000e620000000800 */
[----:B---3--:R-:W-:Y:S01]  /*4540*/  R2UR UR14, R24 ;  /* 0x00000000180e72ca */ /* 0x008fe200000e0000 */
[----:B------:R-:W-:Y:S02]  /*4550*/  UPRMT UR23, UR45, 0x654, UR23 ;  /* 0x000006542d177896 */ /* 0x000fe40008000017 */
[----:B------:R-:W-:Y:S02]  /*4560*/  UPRMT UR31, UR45, 0x654, UR33 ;  /* 0x000006542d1f7896 */ /* 0x000fe40008000021 */
[----:B------:R-:W-:Y:S02]  /*4570*/  UPRMT UR30, UR45, 0x654, UR25 ;  /* 0x000006542d1e7896 */ /* 0x000fe40008000019 */
[----:B------:R-:W3:Y:S01]  /*4580*/  LDC R17, c[0x0][0xb20] ;  /* 0x0002c800ff117b82 */ /* 0x000ee20000000800 */
[----:B------:R-:W-:Y:S01]  /*4590*/  ISETP.NE.AND P1, PT, R0, 0x1, PT ;  /* 0x000000010000780c */ /* 0x000fe20003f25270 */
[----:B------:R-:W-:-:S02]  /*45a0*/  UISETP.NE.AND.EX UP4, UPT, UR9, URZ, UPT, UP4 ;  /* 0x000000ff0900728c */ /* 0x000fc4000bf85340 */
[----:B------:R-:W-:Y:S02]  /*45b0*/  UPRMT UR15, URZ, 0x654, UR15 ;  /* 0x00000654ff0f7896 */ /* 0x000fe4000800000f */
[----:B------:R-:W-:Y:S02]  /*45c0*/  UPRMT UR45, UR45, 0x654, UR17 ;  /* 0x000006542d2d7896 */ /* 0x000fe40008000011 */
[----:B------:R-:W4:Y:S01]  /*45d0*/  LDC.64 R38, c[0x0][0x348] ;  /* 0x0000d200ff267b82 */ /* 0x000f220000000a00 */
[----:B------:R-:W-:Y:S01]  /*45e0*/  UISETP.NE.AND.EX UP5, UPT, UR5, URZ, UPT, UP5 ;  /* 0x000000ff0500728c */ /* 0x000fe2000bfa5350 */
[----:B------:R-:W-:-:S06]  /*45f0*/  VOTEU.ANY UP3, P0 ;  /* 0x0000000000ff7886 */ /* 0x000fcc0000060100 */
[----:B------:R-:W1:Y:S08]  /*4600*/  LDC.64 R20, c[0x0][0xb10] ;  /* 0x0002c400ff147b82 */ /* 0x000e700000000a00 */
[----:B------:R-:W1:Y:S08]  /*4610*/  LDC.64 R6, c[0x0][0xb18] ;  /* 0x0002c600ff067b82 */ /* 0x000e700000000a00 */
[----:B------:R-:W1:Y:S08]  /*4620*/  LDC.64 R4, c[0x0][0xb28] ;  /* 0x0002ca00ff047b82 */ /* 0x000e700000000a00 */
[----:B------:R-:W1:Y:S08]  /*4630*/  LDC.64 R22, c[0x0][0x990] ;  /* 0x00026400ff167b82 */ /* 0x000e700000000a00 */
[----:B--23--:R-:W1:Y:S02]  /*4640*/  LDC R18, c[0x0][0x374] ;  /* 0x0000dd00ff127b82 */ /* 0x00ce640000000800 */
.L_x_84:
[----:B------:R-:W-:Y:S04]  /*4650*/  SHF.L.U32 R3, R34, 0x1f, RZ ;  /* 0x0000001f22037819 */ /* 0x000fe800000006ff */
[----:B--2---:R-:W2:Y:S02]  /*4660*/  SYNCS.PHASECHK.TRANS64.TRYWAIT P0, [UR22+0x160], R3 ;  /* 0x00016003ff0075a7 */ /* 0x004ea40008001116 */
[----:B--2---:R-:W-:Y:S05]  /*4670*/  @!P0 BRA `(.L_x_74) ;  /* 0x0000004c00588947 */ /* 0x004fea0003800000 */
.L_x_187:
[----:B------:R-:W3:Y:S01]  /*4680*/  LDS.128 R28, [UR22+0x1a0] ;  /* 0x0001a016ff1c7984 */ /* 0x000ee20008000c00 */
[----:B------:R-:W-:Y:S01]  /*4690*/  ISETP.GE.AND P0, PT, R26, 0x1, PT ;  /* 0x000000011a00780c */ /* 0x000fe20003f06270 */
[----:B------:R-:W-:Y:S01]  /*46a0*/  @!PT LDS RZ, [RZ] ;  /* 0x00000000fffff984 */ /* 0x000fe20000000800 */
[----:B------:R-:W-:Y:S01]  /*46b0*/  @!PT LDS RZ, [RZ] ;  /* 0x00000000fffff984 */ /* 0x000fe20000000800 */
[----:B------:R-:W-:Y:S01]  /*46c0*/  @!PT LDS RZ, [RZ] ;  /* 0x00000000fffff984 */ /* 0x000fe20000000800 */
[----:B------:R-:W-:Y:S01]  /*46d0*/  @!PT LDS RZ, [RZ] ;  /* 0x00000000fffff984 */ /* 0x000fe20000000800 */
[----:B------:R5:W-:Y:S06]  /*46e0*/  MEMBAR.ALL.CTA ;  /* 0x0000000000007992 */ /* 0x000bec0000008000 */
[----:B-----5:R-:W5:Y:S02]  /*46f0*/  FENCE.VIEW.ASYNC.S ;  /* 0x00000000000073c6 */ /* 0x020f640000000000 */
[----:B-----5:R-:W-:Y:S01]  /*4700*/  SYNCS.ARRIVE.TRANS64.RED.A1T0 RZ, [UR15], RZ ;  /* 0x000000ffffff79a7 */ /* 0x020fe2000810040f */
[----:B---3--:R-:W-:Y:S11]  /*4710*/  LOP3.LUT P3, RZ, R30, 0x1, RZ, 0xc0, !PT ;  /* 0x000000011eff7812 */ /* 0x008ff6000786c0ff */
[----:B------:R-:W-:Y:S02]  /*4720*/  @!UPT UIADD3 URZ, UPT, UPT, URZ, URZ, URZ ;  /* 0x000000fffffff290 */ /* 0x000fe4000fffe0ff */
[----:B------:R-:W-:Y:S02]  /*4730*/  @P3 MOV R13, R28 ;  /* 0x0000001c000d3202 */ /* 0x000fe40000000f00 */
[----:B------:R-:W-:Y:S01]  /*4740*/  @P3 LOP3.LUT R8, R29, 0xffff, RZ, 0xc0, !PT ;  /* 0x0000ffff1d083812 */ /* 0x000fe200078ec0ff */
[----:B------:R-:W-:Y:S06]  /*4750*/  @!P0 BRA `(.L_x_75) ;  /* 0x0000000000a48947 */ /* 0x000fec0003800000 */
[----:B-1----:R-:W-:Y:S01]  /*4760*/  IMAD.HI.U32 R42, R18, R7, RZ ;  /* 0x00000007122a7227 */ /* 0x002fe200078e00ff */
[----:B------:R-:W-:Y:S02]  /*4770*/  ISETP.NE.AND P0, PT, R6, 0x1, PT ;  /* 0x000000010600780c */ /* 0x000fe40003f05270 */
[----:B------:R-:W-:Y:S01]  /*4780*/  ISETP.NE.AND P2, PT, R26, 0x1, PT ;  /* 0x000000011a00780c */ /* 0x000fe20003f45270 */
[-C--:B------:R-:W-:Y:S01]  /*4790*/  IMAD.HI.U32 R40, R27, R20.reuse, RZ ;  /* 0x000000141b287227 */ /* 0x080fe200078e00ff */
[----:B------:R-:W-:Y:S02]  /*47a0*/  SHF.R.U32.HI R37, RZ, R17, R42 ;  /* 0x00000011ff257219 */ /* 0x000fe4000001162a */
[----:B------:R-:W-:Y:S01]  /*47b0*/  ISETP.NE.AND P4, PT, R2, 0x1, PT ;  /* 0x000000010200780c */ /* 0x000fe20003f85270 */
[----:B------:R-:W-:Y:S01]  /*47c0*/  IMAD.HI.U32 R46, R8, R7, RZ ;  /* 0x00000007082e7227 */ /* 0x000fe200078e00ff */
[----:B------:R-:W-:Y:S02]  /*47d0*/  SHF.R.U32.HI R40, RZ, R21, R40 ;  /* 0x00000015ff287219 */ /* 0x000fe40000011628 */
[----:B--2---:R-:W-:Y:S01]  /*47e0*/  SEL R3, R18, R37, !P0 ;  /* 0x0000002512037207 */ /* 0x004fe20004000000 */
[----:B------:R-:W-:Y:S01]  /*47f0*/  IMAD.HI.U32 R42, R13, R20, RZ ;  /* 0x000000140d2a7227 */ /* 0x000fe200078e00ff */
[----:B------:R-:W-:Y:S02]  /*4800*/  SEL R11, R27, R40, !P4 ;  /* 0x000000281b0b7207 */ /* 0x000fe40006000000 */
[----:B------:R-:W-:Y:S01]  /*4810*/  SHF.R.U32.HI R37, RZ, R17, R46 ;  /* 0x00000011ff257219 */ /* 0x000fe2000001162e */
[-C--:B------:R-:W-:Y:S01]  /*4820*/  IMAD.HI.U32 R44, R3, R4.reuse, RZ ;  /* 0x00000004032c7227 */ /* 0x080fe200078e00ff */
[----:B------:R-:W-:Y:S02]  /*4830*/  SHF.R.U32.HI R42, RZ, R21, R42 ;  /* 0x00000015ff2a7219 */ /* 0x000fe4000001162a */
[----:B------:R-:W-:Y:S01]  /*4840*/  SEL R9, R8, R37, !P0 ;  /* 0x0000002508097207 */ /* 0x000fe20004000000 */
[-C--:B------:R-:W-:Y:S01]  /*4850*/  IMAD.HI.U32 R40, R11, R4.reuse, RZ ;  /* 0x000000040b287227 */ /* 0x080fe200078e00ff */
[-C--:B------:R-:W-:Y:S03]  /*4860*/  @P2 SHF.R.U32.HI R3, RZ, R5.reuse, R44 ;  /* 0x00000005ff032219 */ /* 0x080fe6000001162c */
[----:B------:R-:W-:Y:S01]  /*4870*/  IMAD.HI.U32 R14, R9, R4, RZ ;  /* 0x00000004090e7227 */ /* 0x000fe200078e00ff */
[----:B------:R-:W-:Y:S03]  /*4880*/  @P2 SHF.R.U32.HI R11, RZ, R5, R40 ;  /* 0x00000005ff0b2219 */ /* 0x000fe60000011628 */
[C---:B------:R-:W-:Y:S01]  /*4890*/  IMAD R10, R26.reuse, R3, RZ ;  /* 0x000000031a0a7224 */ /* 0x040fe200078e02ff */
[----:B------:R-:W-:Y:S01]  /*48a0*/  SEL R3, R13, R42, !P4 ;  /* 0x0000002a0d037207 */ /* 0x000fe20006000000 */
[C---:B------:R-:W-:Y:S01]  /*48b0*/  IMAD R12, R26.reuse, R11, RZ ;  /* 0x0000000b1a0c7224 */ /* 0x040fe200078e02ff */
[-C--:B------:R-:W-:Y:S02]  /*48c0*/  SHF.R.U32.HI R14, RZ, R5.reuse, R14 ;  /* 0x00000005ff0e7219 */ /* 0x080fe4000001160e */
[C---:B------:R-:W-:Y:S02]  /*48d0*/  ISETP.GE.AND P0, PT, R9.reuse, R10, PT ;  /* 0x0000000a0900720c */ /* 0x040fe40003f06270 */
[----:B------:R-:W-:Y:S02]  /*48e0*/  SEL R15, R9, R14, !P2 ;  /* 0x0000000e090f7207 */ /* 0x000fe40005000000 */
[C---:B------:R-:W-:Y:S03]  /*48f0*/  ISETP.GE.OR P0, PT, R3.reuse, R12, P0 ;  /* 0x0000000c0300720c */ /* 0x040fe60000706670 */
[----:B------:R-:W-:Y:S04]  /*4900*/  IMAD.MOV R14, RZ, RZ, -R15 ;  /* 0x000000ffff0e7224 */ /* 0x000fe800078e0a0f */
[----:B------:R-:W-:Y:S06]  /*4910*/  IMAD R14, R26, R14, R9 ;  /* 0x0000000e1a0e7224 */ /* 0x000fec00078e0209 */
[C---:B------:R-:W-:Y:S05]  /*4920*/  @!P0 IMAD.HI.U32 R10, R3.reuse, R4, RZ ;  /* 0x00000004030a8227 */ /* 0x040fea00078e00ff */
[----:B------:R-:W-:Y:S04]  /*4930*/  @!P0 SHF.R.U32.HI R10, RZ, R5, R10 ;  /* 0x00000005ff0a8219 */ /* 0x000fe8000001160a */
[----:B------:R-:W-:Y:S01]  /*4940*/  @!P0 SEL R0, R3, R10, !P2 ;  /* 0x0000000a03008207 */ /* 0x000fe20005000000 */
[----:B------:R-:W-:Y:S03]  /*4950*/  IMAD.MOV R10, RZ, RZ, -R3 ;  /* 0x000000ffff0a7224 */ /* 0x000fe600078e0a03 */
[----:B------:R-:W-:Y:S01]  /*4960*/  @!P0 IADD3 R15, PT, PT, R15, -R0, RZ ;  /* 0x800000000f0f8210 */ /* 0x000fe20007ffe0ff */
[----:B------:R-:W-:Y:S01]  /*4970*/  @!P0 IMAD R0, R11, R14, R0 ;  /* 0x0000000e0b008224 */ /* 0x000fe200078e0200 */
[----:B------:R-:W-:Y:S01]  /*4980*/  IADD3 R11, PT, PT, -R9, RZ, RZ ;  /* 0x000000ff090b7210 */ /* 0x000fe20007ffe1ff */
[----:B------:R-:W-:Y:S02]  /*4990*/  IMAD R13, R2, R10, R13 ;  /* 0x0000000a020d7224 */ /* 0x000fe400078e020d */
[----:B------:R-:W-:Y:S02]  /*49a0*/  @!P0 IMAD R9, R15, R26, R3 ;  /* 0x0000001a0f098224 */ /* 0x000fe400078e0203 */
[----:B------:R-:W-:Y:S02]  /*49b0*/  @!P0 IMAD.MOV.U32 R3, RZ, RZ, R0 ;  /* 0x000000ffff038224 */ /* 0x000fe400078e0000 */
[----:B------:R-:W-:Y:S02]  /*49c0*/  IMAD R8, R6, R11, R8 ;  /* 0x0000000b06087224 */ /* 0x000fe400078e0208 */
[----:B------:R-:W-:Y:S02]  /*49d0*/  IMAD R13, R3, R2, R13 ;  /* 0x00000002030d7224 */ /* 0x000fe400078e020d */
[----:B------:R-:W-:Y:S02]  /*49e0*/  IMAD R8, R9, R6, R8 ;  /* 0x0000000609087224 */ /* 0x000fe400078e0208 */
.L_x_75:
[----:B------:R-:W-:Y:S05]  /*49f0*/  BRA.U UP1, `(.L_x_76) ;  /* 0x0000000101107547 */ /* 0x000fea000b800000 */
[----:B--2---:R-:W-:Y:S04]  /*4a00*/  MOV R0, UR6 ;  /* 0x0000000600007c02 */ /* 0x004fe80008000f00 */
[----:B------:R-:W-:Y:S04]  /*4a10*/  SHF.L.U32 R3, R0, 0x1f, RZ ;  /* 0x0000001f00037819 */ /* 0x000fe800000006ff */
[----:B------:R-:W2:Y:S02]  /*4a20*/  SYNCS.PHASECHK.TRANS64.TRYWAIT P0, [UR22+0x158], R3 ;  /* 0x00015803ff0075a7 */ /* 0x000ea40008001116 */
[----:B--2---:R-:W-:Y:S05]  /*4a30*/  @!P0 BRA `(.L_x_77) ;  /* 0x0000004800808947 */ /* 0x004fea0003800000 */
.L_x_76:
[----:B------:R-:W-:Y:S02]  /*4a40*/  R2UR UR34, R16 ;  /* 0x00000000102272ca */ /* 0x000fe400000e0000 */
[----:B------:R-:W-:Y:S02]  /*4a50*/  ISETP.NE.U32.AND P0, PT, RZ, UR4, PT ;  /* 0x00000004ff007c0c */ /* 0x000fe4000bf05070 */
[----:B------:R-:W-:Y:S02]  /*4a60*/  SHF.L.U32 R12, R36, 0x1f, RZ ;  /* 0x0000001f240c7819 */ /* 0x000fe400000006ff */
[----:B------:R-:W-:Y:S07]  /*4a70*/  ISETP.NE.AND.EX P0, PT, RZ, UR5, PT, P0 ;  /* 0x00000005ff007c0c */ /* 0x000fee000bf05300 */
[----:B------:R-:W-:Y:S01]  /*4a80*/  USHF.L.U32 UR34, UR34, 0x7, URZ ;  /* 0x0000000722227899 */ /* 0x000fe200080006ff */
[----:B------:R-:W-:Y:S11]  /*4a90*/  BRA.U !UP5, `(.L_x_78) ;  /* 0x000000010d347547 */ /* 0x000ff6000b800000 */
[----:B------:R-:W-:Y:S01]  /*4aa0*/  UPLOP3.LUT UP0, UPT, UPT, UPT, UP4, 0x80, 0x8 ;  /* 0x000000000008789c */ /* 0x000fe20003f0f040 */
[----:B--2---:R-:W-:Y:S02]  /*4ab0*/  HFMA2 R0, -RZ, RZ, 0, 5.9604644775390625e-08 ;  /* 0x00000001ff007431 */ /* 0x004fe400000001ff */
[----:B------:R-:W-:Y:S03]  /*4ac0*/  IMAD.MOV.U32 R63, RZ, RZ, 0x1 ;  /* 0x00000001ff3f7424 */ /* 0x000fe600078e00ff */
[----:B------:R-:W-:Y:S05]  /*4ad0*/  PLOP3.LUT P2, PT, PT, PT, UP0, 0x80, 0x8 ;  /* 0x000000000008781c */ /* 0x000fea0003f4f008 */
[----:B------:R-:W2:Y:S01]  /*4ae0*/  @UP0 LDCU.64 UR10, c[0x0][0x888] ;  /* 0x00011100ff0a07ac */ /* 0x000ea20008000a00 */
[----:B------:R-:W-:Y:S07]  /*4af0*/  @UP0 UIMAD UR8, UR57, UR4, URZ ;  /* 0x00000004390802a4 */ /* 0x000fee000f8e02ff */
[----:B------:R-:W-:Y:S01]  /*4b00*/  @!P2 PRMT R63, R0, 0x7610, R63 ;  /* 0x00007610003fa816 */ /* 0x000fe2000000003f */
[----:B--2---:R-:W-:Y:S03]  /*4b10*/  @UP0 UIMAD.WIDE UR10, UR8, 0x4, UR10 ;  /* 0x00000004080a08a5 */ /* 0x004fe6000f8e020a */
[----:B------:R-:W2:Y:S03]  /*4b20*/  @!UP0 LDCU UR8, c[0x0][0x880] ;  /* 0x00011000ff0887ac */ /* 0x000ea60008000800 */
[----:B------:R-:W-:Y:S01]  /*4b30*/  IMAD.U32 R10, RZ, RZ, UR10 ;  /* 0x0000000aff0a7e24 */ /* 0x000fe2000f8e00ff */
[----:B------:R-:W-:Y:S05]  /*4b40*/  MOV R11, UR11 ;  /* 0x0000000b000b7c02 */ /* 0x000fea0008000f00 */
[----:B------:R3:W5:Y:S02]  /*4b50*/  @P2 LDG.E R35, desc[UR48][R10.64] ;  /* 0x000000300a232981 */ /* 0x000764000c1e1900 */
[----:B--23--:R-:W-:Y:S07]  /*4b60*/  @!P2 IMAD.U32 R35, RZ, RZ, UR8 ;  /* 0x00000008ff23ae24 */ /* 0x00cfee000f8e00ff */
.L_x_78:
[----:B-----5:R-:W-:Y:S01]  /*4b70*/  @!P0 FSETP.EQ.AND P4, PT, R35, RZ, PT ;  /* 0x000000ff2300820b */ /* 0x020fe20003f82000 */
[----:B------:R-:W-:Y:S01]  /*4b80*/  @!UPT UIADD3 URZ, UPT, UPT, URZ, URZ, URZ ;  /* 0x000000fffffff290 */ /* 0x000fe2000fffe0ff */
[----:B------:R-:W-:Y:S11]  /*4b90*/  @!P0 BRA `(.L_x_79) ;  /* 0x0000000000148947 */ /* 0x000ff60003800000 */
[----:B------:R-:W-:Y:S02]  /*4ba0*/  LOP3.LUT P0, RZ, R63, 0xff, RZ, 0xc0, !PT ;  /* 0x000000ff3fff7812 */ /* 0x000fe4000780c0ff */
[----:B------:R-:W-:Y:S04]  /*4bb0*/  PLOP3.LUT P4, PT, PT, PT, UP0, 0x80, 0x8 ;  /* 0x000000000008781c */ /* 0x000fe80003f8f008 */
[----:B------:R-:W-:Y:S07]  /*4bc0*/  PLOP3.LUT P4, PT, P4, PT, PT, 0x8, 0x80 ;  /* 0x000000000080781c */ /* 0x000fee000278e170 */
[----:B------:R-:W-:Y:S11]  /*4bd0*/  @P0 FSETP.EQ.AND P4, PT, R35, RZ, PT ;  /* 0x000000ff2300020b */ /* 0x000ff60003f82000 */
[----:B------:R-:W-:Y:S02]  /*4be0*/  @!UPT UIADD3 URZ, UPT, UPT, URZ, URZ, URZ ;  /* 0x000000fffffff290 */ /* 0x000fe4000fffe0ff */
.L_x_79:
[----:B------:R-:W-:Y:S01]  /*4bf0*/  ISETP.NE.AND P0, PT, R24, 0x1, PT ;  /* 0x000000011800780c */ /* 0x000fe20003f05270 */
[----:B------:R-:W3:Y:S01]  /*4c00*/  SYNCS.PHASECHK.TRANS64.TRYWAIT P2, [UR22+0x130], R12 ;  /* 0x0001300cff0075a7 */ /* 0x000ee20008041116 */
[----:B------:R-:W-:Y:S04]  /*4c10*/  IMAD.SHL.U32 R10, R19, 0x40, RZ ;  /* 0x00000040130a7824 */ /* 0x000fe800078e00ff */
[C---:B------:R-:W-:Y:S01]  /*4c20*/  IMAD.HI.U32 R9, R10.reuse, R25, RZ ;  /* 0x000000190a097227 */ /* 0x040fe200078e00ff */
[C---:B------:R-:W-:Y:S04]  /*4c30*/  R2UR UR35, R10.reuse ;  /* 0x000000000a2372ca */ /* 0x040fe800000e0000 */
[----:B------:R-:W-:Y:S04]  /*4c40*/  SHF.R.U32.HI R9, RZ, R32, R9 ;  /* 0x00000020ff097219 */ /* 0x000fe80000011609 */
[----:B------:R-:W-:Y:S02]  /*4c50*/  SEL R9, R10, R9, !P0 ;  /* 0x000000090a097207 */ /* 0x000fe40004000000 */
[----:B------:R-:W-:Y:S02]  /*4c60*/  ELECT P0, URZ, PT ;  /* 0x0000000000ff782f */ /* 0x000fe40003800000 */
[C---:B------:R-:W-:Y:S01]  /*4c70*/  R2UR UR8, R9.reuse ;  /* 0x00000000090872ca */ /* 0x040fe200000e0000 */
[C---:B-12---:R-:W-:Y:S01]  /*4c80*/  IMAD.HI.U32 R0, R9.reuse, R22, RZ ;  /* 0x0000001609007227 */ /* 0x046fe200078e00ff */
[----:B------:R-:W-:Y:S02]  /*4c90*/  PLOP3.LUT P4, PT, P4, P0, PT, 0xf2, 0x2f ;  /* 0x00000000002f781c */ /* 0x000fe40002781e72 */
[----:B------:R-:W-:Y:S01]  /*4ca0*/  R2UR UR36, R9 ;  /* 0x00000000092472ca */ /* 0x000fe200000e0000 */
[----:B------:R-:W-:Y:S01]  /*4cb0*/  IMAD.MOV R3, RZ, RZ, -R9 ;  /* 0x000000ffff037224 */ /* 0x000fe200078e0a09 */
[----:B------:R-:W-:Y:S04]  /*4cc0*/  SHF.R.U32.HI R0, RZ, R23, R0 ;  /* 0x00000017ff007219 */ /* 0x000fe80000011600 */
[----:B------:R-:W-:Y:S02]  /*4cd0*/  R2UR UR37, R0 ;  /* 0x00000000002572ca */ /* 0x000fe400000e0000 */
[----:B------:R-:W-:Y:S03]  /*4ce0*/  R2UR UR9, R3 ;  /* 0x00000000030972ca */ /* 0x000fe600000e0000 */
[----:B----4-:R-:W-:Y:S08]  /*4cf0*/  @!P4 IADD3 R9, P0, PT, R38, 0x580, RZ ;  /* 0x000005802609c810 */ /* 0x010ff00007f1e0ff */
[----:B------:R-:W-:Y:S02]  /*4d00*/  USEL UR37, UR8, UR37, !UP3 ;  /* 0x0000002508257287 */ /* 0x000fe4000d800000 */
[----:B------:R-:W-:Y:S04]  /*4d10*/  UIMAD UR35, UR14, UR9, UR35 ;  /* 0x000000090e2372a4 */ /* 0x000fe8000f8e0223 */
[----:B------:R-:W-:Y:S05]  /*4d20*/  IMAD R0, RZ, RZ, -UR37 ;  /* 0x80000025ff007e24 */ /* 0x000fea000f8e02ff */
[----:B------:R-:W-:Y:S01]  /*4d30*/  R2UR UR8, R0 ;  /* 0x00000000000872ca */ /* 0x000fe200000e0000 */
[----:B------:R-:W-:Y:S11]  /*4d40*/  @!P4 IMAD.X R0, RZ, RZ, R39, P0 ;  /* 0x000000ffff00c224 */ /* 0x000ff600000e0627 */
[----:B------:R-:W-:Y:S01]  /*4d50*/  @!UPT UIADD3 URZ, UPT, UPT, URZ, URZ, URZ ;  /* 0x000000fffffff290 */ /* 0x000fe2000fffe0ff */
[----:B------:R-:W-:Y:S01]  /*4d60*/  UIMAD UR36, UR7, UR8, UR36 ;  /* 0x00000008072472a4 */ /* 0x000fe2000f8e0224 */
[----:B---3--:R-:W-:Y:S11]  /*4d70*/  @!P2 BRA `(.L_x_80) ;  /* 0x0000004400c8a947 */ /* 0x008ff60003800000 */
.L_x_190:
[----:B------:R-:W-:Y:S01]  /*4d80*/  @!P4 R2UR UR8, R9 ;  /* 0x000000000908c2ca */ /* 0x000fe200000e0000 */
[----:B------:R-:W-:Y:S01]  /*4d90*/  VOTEU.ALL UP2, P4 ;  /* 0x0000000000ff7886 */ /* 0x000fe20002040000 */
[----:B------:R-:W-:Y:S01]  /*4da0*/  @!P4 R2UR UR9, R0 ;  /* 0x000000000009c2ca */ /* 0x000fe200000e0000 */
[----:B------:R-:W-:Y:S01]  /*4db0*/  VOTEU.ALL UP1, P4 ;  /* 0x0000000000ff7886 */ /* 0x000fe20002020000 */
[----:B------:R-:W-:Y:S01]  /*4dc0*/  @!P4 IMAD.MOV.U32 R0, RZ, RZ, 0x1000 ;  /* 0x00001000ff00c424 */ /* 0x000fe200078e00ff */
[----:B------:R-:W-:Y:S01]  /*4dd0*/  @!P4 IADD3 R9, P0, PT, R38, 0x580, RZ ;  /* 0x000005802609c810 */ /* 0x000fe20007f1e0ff */
[----:B------:R-:W-:Y:S07]  /*4de0*/  @!UP2 UIADD3 UR32, UPT, UPT, UR22, 0x200, URZ ;  /* 0x000002001620a890 */ /* 0x000fee000fffe0ff */
[----:B------:R-:W-:Y:S02]  /*4df0*/  IMAD.U32 R10, RZ, RZ, UR8 ;  /* 0x00000008ff0a7e24 */ /* 0x000fe4000f8e00ff */
[----:B------:R-:W-:Y:S01]  /*4e00*/  IMAD.U32 R11, RZ, RZ, UR9 ;  /* 0x00000009ff0b7e24 */ /* 0x000fe2000f8e00ff */
[----:B------:R-:W-:Y:S02]  /*4e10*/  @!UP2 UPRMT UR9, URZ, 0x40, URZ ;  /* 0x00000040ff09a896 */ /* 0x000fe400080000ff */
[----:B------:R-:W-:Y:S02]  /*4e20*/  @!P4 R2UR UR10, R10 ;  /* 0x000000000a0ac2ca */ /* 0x000fe400000e0000 */
[----:B------:R-:W-:Y:S01]  /*4e30*/  @!P4 R2UR UR11, R11 ;  /* 0x000000000b0bc2ca */ /* 0x000fe200000e0000 */
[----:B------:R-:W-:Y:S11]  /*4e40*/  @!UP2 UPRMT UR8, UR9, 0x5410, URZ ;  /* 0x000054100908a896 */ /* 0x000ff600080000ff */
[----:B------:R-:W-:Y:S01]  /*4e50*/  @!UPT UIADD3 URZ, UPT, UPT, URZ, URZ, URZ ;  /* 0x000000fffffff290 */ /* 0x000fe2000fffe0ff */
[----:B------:R2:W-:Y:S01]  /*4e60*/  @!UP1 UTMALDG.4D.IM2COL [UR32], [UR10], UR8 ;  /* 0x000000200a0093b4 */ /* 0x0005e20008058008 */
[----:B------:R3:W-:Y:S01]  /*4e70*/  @!P4 SYNCS.ARRIVE.TRANS64.RED.A0TR RZ, [UR22+0x110], R0 ;  /* 0x00011000ffffc9a7 */ /* 0x0007e20008300416 */
[----:B------:R-:W-:Y:S01]  /*4e80*/  SYNCS.ARRIVE.TRANS64.RED.A1T0 RZ, [UR31], RZ ;  /* 0x000000ffffff79a7 */ /* 0x000fe2000810041f */
[----:B---3--:R-:W-:Y:S01]  /*4e90*/  @!P4 IMAD.X R0, RZ, RZ, R39, P0 ;  /* 0x000000ffff00c224 */ /* 0x008fe200000e0627 */
[----:B------:R-:W3:Y:S02]  /*4ea0*/  SYNCS.PHASECHK.TRANS64.TRYWAIT P2, [UR22+0x138], R12 ;  /* 0x0001380cff0075a7 */ /* 0x000ee40008041116 */
[----:B--23--:R-:W-:Y:S05]  /*4eb0*/  @!P2 BRA `(.L_x_81) ;  /* 0x000000440090a947 */ /* 0x00cfea0003800000 */
.L_x_192:
[----:B------:R-:W-:Y:S01]  /*4ec0*/  @!P4 R2UR UR8, R0 ;  /* 0x000000000008c2ca */ /* 0x000fe200000e0000 */
[----:B------:R-:W-:Y:S01]  /*4ed0*/  VOTEU.ALL UP2, P4 ;  /* 0x0000000000ff7886 */ /* 0x000fe20002040000 */
[----:B------:R-:W-:Y:S01]  /*4ee0*/  @!P4 R2UR UR9, R9 ;  /* 0x000000000909c2ca */ /* 0x000fe200000e0000 */
[----:B------:R-:W-:Y:S01]  /*4ef0*/  VOTEU.ALL UP1, P4 ;  /* 0x0000000000ff7886 */ /* 0x000fe20002020000 */
[----:B------:R-:W-:Y:S01]  /*4f00*/  @!P4 IMAD.MOV.U32 R0, RZ, RZ, 0x1000 ;  /* 0x00001000ff00c424 */ /* 0x000fe200078e00ff */
[----:B------:R-:W-:Y:S01]  /*4f10*/  UMOV UR27, UR35 ;  /* 0x00000023001b7c82 */ /* 0x000fe20008000000 */
[----:B------:R-:W-:Y:S01]  /*4f20*/  @!UP2 UIADD3 UR26, UPT, UPT, UR34, 0x20, URZ ;  /* 0x00000020221aa890 */ /* 0x000fe2000fffe0ff */
[----:B------:R-:W-:Y:S01]  /*4f30*/  @!P4 IADD3 R19, P0, PT, R38, 0x580, RZ ;  /* 0x000005802613c810 */ /* 0x000fe20007f1e0ff */
[----:B------:R-:W-:Y:S01]  /*4f40*/  @!UP2 UIADD3 UR24, UPT, UPT, UR22, 0x1200, URZ ;  /* 0x000012001618a890 */ /* 0x000fe2000fffe0ff */
[----:B------:R-:W-:Y:S01]  /*4f50*/  UMOV UR28, UR36 ;  /* 0x00000024001c7c82 */ /* 0x000fe20008000000 */
[----:B------:R-:W-:Y:S02]  /*4f60*/  UMOV UR29, UR37 ;  /* 0x00000025001d7c82 */ /* 0x000fe40008000000 */
[----:B------:R-:W-:Y:S02]  /*4f70*/  @!P4 IMAD.X R16, RZ, RZ, R39, P0 ;  /* 0x000000ffff10c224 */ /* 0x000fe400000e0627 */
        /* <DEDUP_REMOVED lines=10> */
[----:B------:R-:W3:Y:S02]  /*5020*/  SYNCS.PHASECHK.TRANS64.TRYWAIT P2, [UR22+0x140], R12 ;  /* 0x0001400cff0075a7 */ /* 0x000ee40008041116 */
[----:B--23--:R-:W-:Y:S05]  /*5030*/  @!P2 BRA `(.L_x_82) ;  /* 0x000000440048a947 */ /* 0x00cfea0003800000 */
.L_x_194:
[----:B------:R-:W2:Y:S01]  /*5040*/  LDC.64 R14, c[0x0][0xb10] ;  /* 0x0002c400ff0e7b82 */ /* 0x000ea20000000a00 */
[----:B------:R-:W-:Y:S01]  /*5050*/  @!P4 R2UR UR8, R16 ;  /* 0x000000001008c2ca */ /* 0x000fe200000e0000 */
[----:B------:R-:W-:Y:S01]  /*5060*/  VOTEU.ALL UP2, P4 ;  /* 0x0000000000ff7886 */ /* 0x000fe20002040000 */
[----:B------:R-:W-:Y:S01]  /*5070*/  @!P4 R2UR UR9, R19 ;  /* 0x000000001309c2ca */ /* 0x000fe200000e0000 */
[----:B------:R-:W-:Y:S01]  /*5080*/  VOTEU.ALL UP1, P4 ;  /* 0x0000000000ff7886 */ /* 0x000fe20002020000 */
[----:B------:R-:W-:Y:S03]  /*5090*/  @!P4 IMAD.MOV.U32 R16, RZ, RZ, 0x1000 ;  /* 0x00001000ff10c424 */ /* 0x000fe600078e00ff */
[----:B------:R-:W3:Y:S01]  /*50a0*/  LDC.64 R10, c[0x0][0xb18] ;  /* 0x0002c600ff0a7b82 */ /* 0x000ee20000000a00 */
[----:B------:R-:W-:Y:S01]  /*50b0*/  @!UP2 UIADD3 UR18, UPT, UPT, UR34, 0x40, URZ ;  /* 0x000000402212a890 */ /* 0x000fe2000fffe0ff */
[----:B------:R-:W-:Y:S01]  /*50c0*/  @P3 SHF.R.U32.HI R28, RZ, 0x10, R29 ;  /* 0x00000010ff1c3819 */ /* 0x000fe2000001161d */
[----:B------:R-:W-:Y:S01]  /*50d0*/  @!UP2 UIADD3 UR16, UPT, UPT, UR22, 0x2200, URZ ;  /* 0x000022001610a890 */ /* 0x000fe2000fffe0ff */
[----:B------:R-:W-:Y:S04]  /*50e0*/  UMOV UR19, UR35 ;  /* 0x0000002300137c82 */ /* 0x000fe80008000000 */
[----:B------:R-:W4:Y:S01]  /*50f0*/  @!P1 LDC R0, c[0x0][0xb20] ;  /* 0x0002c800ff009b82 */ /* 0x000f220000000800 */
[----:B------:R-:W-:Y:S01]  /*5100*/  UMOV UR20, UR36 ;  /* 0x0000002400147c82 */ /* 0x000fe20008000000 */
[----:B------:R-:W-:Y:S01]  /*5110*/  IMAD.U32 R41, RZ, RZ, UR8 ;  /* 0x00000008ff297e24 */ /* 0x000fe2000f8e00ff */
[----:B------:R-:W-:Y:S05]  /*5120*/  UMOV UR21, UR37 ;  /* 0x0000002500157c82 */ /* 0x000fea0008000000 */
[----:B-1----:R-:W1:Y:S01]  /*5130*/  @!P1 LDC R3, c[0x0][0xb0c] ;  /* 0x0002c300ff039b82 */ /* 0x002e620000000800 */
[----:B------:R-:W-:Y:S01]  /*5140*/  IMAD.U32 R40, RZ, RZ, UR9 ;  /* 0x00000009ff287e24 */ /* 0x000fe2000f8e00ff */
[----:B------:R-:W-:Y:S01]  /*5150*/  @!UP2 UPRMT UR9, URZ, 0x40, URZ ;  /* 0x00000040ff09a896 */ /* 0x000fe200080000ff */
[----:B------:R-:W-:Y:S02]  /*5160*/  @!P4 R2UR UR11, R41 ;  /* 0x00000000290bc2ca */ /* 0x000fe400000e0000 */
[----:B------:R-:W-:Y:S01]  /*5170*/  @P3 R2UR UR57, R28 ;  /* 0x000000001c3932ca */ /* 0x000fe200000e0000 */
[----:B------:R-:W-:Y:S01]  /*5180*/  @!UP2 UPRMT UR8, UR9, 0x5410, URZ ;  /* 0x000054100908a896 */ /* 0x000fe200080000ff */
[----:B------:R-:W-:Y:S11]  /*5190*/  @!P4 R2UR UR10, R40 ;  /* 0x00000000280ac2ca */ /* 0x000ff600000e0000 */
[----:B------:R-:W-:Y:S02]  /*51a0*/  @!UPT UIADD3 URZ, UPT, UPT, URZ, URZ, URZ ;  /* 0x000000fffffff290 */ /* 0x000fe4000fffe0ff */
[----:B------:R1:W-:Y:S01]  /*51b0*/  @!UP1 UTMALDG.4D.IM2COL [UR16], [UR10], UR8 ;  /* 0x000000100a0093b4 */ /* 0x0003e20008058008 */
[----:B------:R1:W-:Y:S02]  /*51c0*/  @!P4 SYNCS.ARRIVE.TRANS64.RED.A0TR RZ, [UR22+0x120], R16 ;  /* 0x00012010ffffc9a7 */ /* 0x0003e40008300416 */
[----:B-1----:R-:W-:Y:S01]  /*51d0*/  @!P1 ISETP.NE.AND P2, PT, R3, 0x1, PT ;  /* 0x000000010300980c */ /* 0x002fe20003f45270 */
[C---:B--2---:R-:W-:Y:S01]  /*51e0*/  @!P1 IMAD.HI.U32 R14, R13.reuse, R14, RZ ;  /* 0x0000000e0d0e9227 */ /* 0x044fe200078e00ff */
[----:B---3--:R-:W-:Y:S03]  /*51f0*/  @!P1 ISETP.NE.AND P0, PT, R10, 0x1, PT ;  /* 0x000000010a00980c */ /* 0x008fe60003f05270 */
[C---:B------:R-:W-:Y:S01]  /*5200*/  @!P1 IMAD.HI.U32 R11, R8.reuse, R11, RZ ;  /* 0x0000000b080b9227 */ /* 0x040fe200078e00ff */
[----:B------:R-:W-:Y:S04]  /*5210*/  @!P1 SHF.R.U32.HI R14, RZ, R15, R14 ;  /* 0x0000000fff0e9219 */ /* 0x000fe8000001160e */
[----:B----4-:R-:W-:Y:S02]  /*5220*/  @!P1 SHF.R.U32.HI R9, RZ, R0, R11 ;  /* 0x00000000ff099219 */ /* 0x010fe4000001160b */
[----:B------:R-:W-:Y:S01]  /*5230*/  @!P1 SEL R14, R13, R14, !P2 ;  /* 0x0000000e0d0e9207 */ /* 0x000fe20005000000 */
[----:B------:R-:W-:Y:S01]  /*5240*/  SYNCS.ARRIVE.TRANS64.RED.A1T0 RZ, [UR45], RZ ;  /* 0x000000ffffff79a7 */ /* 0x000fe2000810042d */
[----:B------:R-:W-:Y:S05]  /*5250*/  @!P1 SEL R9, R8, R9, !P0 ;  /* 0x0000000908099207 */ /* 0x000fea0004000000 */
[----:B------:R-:W-:Y:S01]  /*5260*/  @!P1 IMAD.IADD R0, R9, 0x1, -R14 ;  /* 0x0000000109009824 */ /* 0x000fe200078e0a0e */
[----:B------:R-:W1:Y:S01]  /*5270*/  SYNCS.PHASECHK.TRANS64.TRYWAIT P5, [UR22+0x148], R12 ;  /* 0x0001480cff0075a7 */ /* 0x000e6200080a1116 */
[----:B------:R-:W-:Y:S02]  /*5280*/  @!P1 IMAD.IADD R9, R14, 0x1, -R9 ;  /* 0x000000010e099824 */ /* 0x000fe400078e0a09 */
[----:B------:R-:W-:Y:S02]  /*5290*/  @!P1 IMAD R13, R0, R3, R13 ;  /* 0x00000003000d9224 */ /* 0x000fe400078e020d */
[----:B------:R-:W-:Y:S01]  /*52a0*/  @!P1 IMAD R8, R9, R10, R8 ;  /* 0x0000000a09089224 */ /* 0x000fe200078e0208 */
[----:B-1----:R-:W-:Y:S06]  /*52b0*/  @!P5 BRA `(.L_x_83) ;  /* 0x0000004000c0d947 */ /* 0x002fec0003800000 */
.L_x_196:
[----:B-1----:R-:W-:Y:S01]  /*52c0*/  @!P4 IADD3 R3, P0, PT, R38, 0x580, RZ ;  /* 0x000005802603c810 */ /* 0x002fe20007f1e0ff */
[----:B------:R-:W-:Y:S01]  /*52d0*/  VOTEU.ALL UP2, P4 ;  /* 0x0000000000ff7886 */ /* 0x000fe20002040000 */
[----:B------:R-:W-:Y:S01]  /*52e0*/  VOTEU.ALL UP1, P4 ;  /* 0x0000000000ff7886 */ /* 0x000fe20002020000 */
[----:B------:R-:W-:Y:S01]  /*52f0*/  UMOV UR11, UR35 ;  /* 0x00000023000b7c82 */ /* 0x000fe20008000000 */
[----:B------:R-:W-:Y:S01]  /*5300*/  @!P4 R2UR UR9, R3 ;  /* 0x000000000309c2ca */ /* 0x000fe200000e0000 */
[----:B------:R-:W-:Y:S01]  /*5310*/  @!P4 IMAD.X R0, RZ, RZ, R39, P0 ;  /* 0x000000ffff00c224 */ /* 0x000fe200000e0627 */
[----:B------:R-:W-:Y:S01]  /*5320*/  @!UP2 UPRMT UR16, URZ, 0x40, URZ ;  /* 0x00000040ff10a896 */ /* 0x000fe200080000ff */
[----:B------:R-:W-:Y:S01]  /*5330*/  LOP3.LUT R36, R36, 0x1, RZ, 0x3c, !PT ;  /* 0x0000000124247812 */ /* 0x000fe200078e3cff */
[----:B------:R-:W-:Y:S01]  /*5340*/  @!UP2 UIADD3 UR10, UPT, UPT, UR34, 0x60, URZ ;  /* 0x00000060220aa890 */ /* 0x000fe2000fffe0ff */
[----:B------:R-:W-:Y:S01]  /*5350*/  LOP3.LUT R34, R34, 0x1, RZ, 0x3c, !PT ;  /* 0x0000000122227812 */ /* 0x000fe200078e3cff */
[----:B------:R-:W-:Y:S01]  /*5360*/  @!UP2 UPRMT UR20, UR16, 0x5410, URZ ;  /* 0x000054101014a896 */ /* 0x000fe200080000ff */
[----:B------:R-:W-:Y:S01]  /*5370*/  @!P4 R2UR UR8, R0 ;  /* 0x000000000008c2ca */ /* 0x000fe200000e0000 */
[----:B------:R-:W-:Y:S01]  /*5380*/  UMOV UR12, UR36 ;  /* 0x00000024000c7c82 */ /* 0x000fe20008000000 */
[----:B------:R-:W-:Y:S01]  /*5390*/  UMOV UR13, UR37 ;  /* 0x00000025000d7c82 */ /* 0x000fe20008000000 */
[----:B------:R-:W-:Y:S02]  /*53a0*/  IMAD.IADD R16, R8, 0x1, R62 ;  /* 0x0000000108107824 */ /* 0x000fe400078e023e */
[----:B------:R-:W-:Y:S02]  /*53b0*/  IMAD.IADD R19, R13, 0x1, R64 ;  /* 0x000000010d137824 */ /* 0x000fe400078e0240 */
[----:B------:R-:W-:Y:S01]  /*53c0*/  IMAD.U32 R10, RZ, RZ, UR9 ;  /* 0x00000009ff0a7e24 */ /* 0x000fe2000f8e00ff */
[----:B------:R-:W-:Y:S04]  /*53d0*/  @!UP2 UIADD3 UR9, UPT, UPT, UR22, 0x128, URZ ;  /* 0x000001281609a890 */ /* 0x000fe8000fffe0ff */
[----:B------:R-:W-:Y:S01]  /*53e0*/  @!P4 R2UR UR18, R10 ;  /* 0x000000000a12c2ca */ /* 0x000fe200000e0000 */
[----:B------:R-:W-:Y:S01]  /*53f0*/  IMAD.U32 R11, RZ, RZ, UR8 ;  /* 0x00000008ff0b7e24 */ /* 0x000fe2000f8e00ff */
[----:B------:R-:W-:Y:S04]  /*5400*/  @!UP2 UIADD3 UR8, UPT, UPT, UR22, 0x3200, URZ ;  /* 0x000032001608a890 */ /* 0x000fe8000fffe0ff */
[----:B------:R-:W-:Y:S11]  /*5410*/  @!P4 R2UR UR19, R11 ;  /* 0x000000000b13c2ca */ /* 0x000ff600000e0000 */
[----:B------:R-:W-:Y:S02]  /*5420*/  @!UPT UIADD3 URZ, UPT, UPT, URZ, URZ, URZ ;  /* 0x000000fffffff290 */ /* 0x000fe4000fffe0ff */
[----:B------:R2:W-:Y:S01]  /*5430*/  @!UP1 UTMALDG.4D.IM2COL [UR8], [UR18], UR20 ;  /* 0x00000008120093b4 */ /* 0x0005e20008058014 */
[----:B------:R2:W-:Y:S01]  /*5440*/  @!P4 SYNCS.ARRIVE.TRANS64.RED.A0TR RZ, [UR22+0x128], R33 ;  /* 0x00012821ffffc9a7 */ /* 0x0005e20008300416 */
[----:B------:R-:W-:Y:S01]  /*5450*/  UPLOP3.LUT UP1, UPT, UPT, UPT, UPT, 0x80, 0x8 ;  /* 0x000000000008789c */ /* 0x000fe20003f2f070 */
[----:B------:R-:W-:Y:S01]  /*5460*/  SYNCS.ARRIVE.TRANS64.RED.A1T0 RZ, [UR23], RZ ;  /* 0x000000ffffff79a7 */ /* 0x000fe20008100417 */
[----:B------:R-:W-:Y:S09]  /*5470*/  @P3 BRA `(.L_x_84) ;  /* 0xfffffff000743947 */ /* 0x000ff2000383ffff */
[----:B------:R-:W-:-:S04]  /*5480*/  SHF.L.U32 R3, R36, 0x1f, RZ ;  /* 0x0000001f24037819 */ /* 0x000fc800000006ff */
[----:B------:R-:W1:Y:S02]  /*5490*/  SYNCS.PHASECHK.TRANS64.TRYWAIT P0, [UR22+0x130], R3 ;  /* 0x00013003ff0075a7 */ /* 0x000e640008001116 */
[----:B-1----:R-:W-:Y:S05]  /*54a0*/  @!P0 BRA `(.L_x_85) ;  /* 0x00000040005c8947 */ /* 0x002fea0003800000 */
.L_x_198:
[----:B------:R-:W3:Y:S02]  /*54b0*/  SYNCS.PHASECHK.TRANS64.TRYWAIT P0, [UR22+0x138], R3 ;  /* 0x00013803ff0075a7 */ /* 0x000ee40008001116 */
[----:B---3--:R-:W-:Y:S05]  /*54c0*/  @!P0 BRA `(.L_x_86) ;  /* 0x00000040006c8947 */ /* 0x008fea0003800000 */
.L_x_200:
[----:B------:R-:W3:Y:S02]  /*54d0*/  SYNCS.PHASECHK.TRANS64.TRYWAIT P0, [UR22+0x140], R3 ;  /* 0x00014003ff0075a7 */ /* 0x000ee40008001116 */
[----:B---3--:R-:W-:Y:S05]  /*54e0*/  @!P0 BRA `(.L_x_87) ;  /* 0x00000040007c8947 */ /* 0x008fea0003800000 */
.L_x_202:
[----:B-1----:R-:W-:-:S07]  /*54f0*/  MOV R0, UR22 ;  /* 0x0000001600007c02 */ /* 0x002fce0008000f00 */
.L_x_88:
[----:B-1----:R-:W-:-:S04]  /*5500*/  SHF.L.U32 R3, R36, 0x1f, RZ ;  /* 0x0000001f24037819 */ /* 0x002fc800000006ff */
[----:B------:R1:W3:Y:S03]  /*5510*/  SYNCS.PHASECHK.TRANS64.TRYWAIT P0, [R0+URZ+0x148], R3 ;  /* 0x00014803000075a7 */ /* 0x0002e600080011ff */
[----:B---3--:R-:W-:Y:S05]  /*5520*/  @!P0 NANOSLEEP.SYNCS 0x989680 ;  /* 0x009896800000895d */ /* 0x008fea0003900000 */
[----:B------:R-:W3:Y:S02]  /*5530*/  @!P0 SYNCS.PHASECHK.TRANS64 P0, [R0+URZ+0x148], R3 ;  /* 0x00014803000085a7 */ /* 0x000ee400080010ff */
[----:B--23--:R-:W-:Y:S05]  /*5540*/  @P0 EXIT ;  /* 0x000000000000094d */ /* 0x00cfea0003800000 */
[----:B------:R-:W-:Y:S05]  /*5550*/  BRA `(.L_x_88) ;  /* 0xfffffffc00e87947 */ /* 0x000fea000383ffff */
.L_x_73:
[----:B------:R-:W-:-:S06]  /*5560*/  UISETP.GE.AND UP1, UPT, UR8, 0x4, UPT ;  /* 0x000000040800788c */ /* 0x000fcc000bf26270 */
[----:B------:R-:W-:-:S13]  /*5570*/  PLOP3.LUT P0, PT, PT, PT, UP1, 0x80, 0x8 ;  /* 0x000000000008781c */ /* 0x000fda0003f0f018 */
[----:B------:R-:W-:Y:S05]  /*5580*/  @!P0 EXIT ;  /* 0x000000000000894d */ /* 0x000fea0003800000 */
[----:B------:R-:W-:Y:S01]  /*5590*/  BAR.SYNC.DEFER_BLOCKING 0x6, 0xa0 ;  /* 0x0182800000007b1d */ /* 0x000fe20000010000 */
[C---:B------:R-:W-:Y:S01]  /*55a0*/  IMAD.SHL.U32 R4, R72.reuse, 0x20, RZ ;  /* 0x0000002048047824 */ /* 0x040fe200078e00ff */
[----:B------:R-:W-:Y:S01]  /*55b0*/  SHF.R.U32.HI R5, RZ, 0x1, R72 ;  /* 0x00000001ff057819 */ /* 0x000fe20000011648 */
[C---:B------:R-:W-:Y:S01]  /*55c0*/  IMAD.SHL.U32 R71, R72.reuse, 0x10, RZ ;  /* 0x0000001048477824 */ /* 0x040fe200078e00ff */
[C---:B------:R-:W-:Y:S01]  /*55d0*/  LOP3.LUT P0, RZ, R72.reuse, 0x4, RZ, 0xc0, !PT ;  /* 0x0000000448ff7812 */ /* 0x040fe2000780c0ff */
[----:B------:R-:W-:Y:S01]  /*55e0*/  IMAD.U32 R32, R72, 0x10000, RZ ;  /* 0x0001000048207824 */ /* 0x000fe200078e00ff */
[----:B------:R-:W-:Y:S02]  /*55f0*/  UMOV UR50, 0x400 ;  /* 0x0000040000327882 */ /* 0x000fe40000000000 */
[----:B------:R-:W1:Y:S01]  /*5600*/  LDC R67, c[0x0][0x370] ;  /* 0x0000dc00ff437b82 */ /* 0x000e620000000800 */
[----:B------:R-:W-:Y:S01]  /*5610*/  ULEA UR50, UR45, UR50, 0x18 ;  /* 0x000000322d327291 */ /* 0x000fe2000f8ec0ff */
[----:B------:R-:W-:Y:S01]  /*5620*/  LOP3.LUT R0, R4, 0xc0, RZ, 0xc0, !PT ;  /* 0x000000c004007812 */ /* 0x000fe200078ec0ff */
[----:B------:R-:W-:Y:S01]  /*5630*/  IMAD.MOV.U32 R75, RZ, RZ, 0x20 ;  /* 0x00000020ff4b7424 */ /* 0x000fe200078e00ff */
[----:B------:R-:W-:Y:S01]  /*5640*/  LOP3.LUT R71, R71, 0x600, RZ, 0xc0, !PT ;  /* 0x0000060047477812 */ /* 0x000fe200078ec0ff */
[----:B------:R-:W-:Y:S01]  /*5650*/  UIADD3 UR4, UPT, UPT, UR50, 0x200, URZ ;  /* 0x0000020032047890 */ /* 0x000fe2000fffe0ff */
[----:B------:R-:W-:Y:S01]  /*5660*/  LOP3.LUT R5, R0, 0x8, R5, 0xf8, !PT ;  /* 0x0000000800057812 */ /* 0x000fe200078ef805 */
[C---:B------:R-:W-:Y:S01]  /*5670*/  IMAD.SHL.U32 R0, R72.reuse, 0x4, RZ ;  /* 0x0000000448007824 */ /* 0x040fe200078e00ff */
[----:B------:R-:W2:Y:S01]  /*5680*/  LDC R28, c[0x0][0xb0c] ;  /* 0x0002c300ff1c7b82 */ /* 0x000ea20000000800 */
[----:B------:R-:W-:Y:S01]  /*5690*/  LOP3.LUT R71, R71, 0x20, R4, 0xf8, !PT ;  /* 0x0000002047477812 */ /* 0x000fe200078ef804 */
[----:B------:R-:W-:Y:S01]  /*56a0*/  IMAD.MOV.U32 R70, RZ, RZ, 0x1 ;  /* 0x00000001ff467424 */ /* 0x000fe200078e00ff */
[----:B------:R-:W-:Y:S01]  /*56b0*/  LOP3.LUT R72, R72, 0x60, RZ, 0xc0, !PT ;  /* 0x0000006048487812 */ /* 0x000fe200078ec0ff */
[----:B------:R-:W-:Y:S01]  /*56c0*/  IMAD.MOV.U32 R30, RZ, RZ, RZ ;  /* 0x000000ffff1e7224 */ /* 0x000fe200078e00ff */
[----:B------:R-:W-:-:S02]  /*56d0*/  LOP3.LUT R0, R5, 0x18, R0, 0x78, !PT ;  /* 0x0000001805007812 */ /* 0x000fc400078e7800 */
[----:B------:R-:W-:Y:S02]  /*56e0*/  CS2R R68, SRZ ;  /* 0x0000000000447805 */ /* 0x000fe4000001ff00 */
[----:B------:R-:W-:Y:S01]  /*56f0*/  LOP3.LUT R71, R71, 0x100, R4, 0xf8, !PT ;  /* 0x0000010047477812 */ /* 0x000fe200078ef804 */
[----:B------:R-:W4:Y:S01]  /*5700*/  LDC R65, c[0x0][0xb20] ;  /* 0x0002c800ff417b82 */ /* 0x000f220000000800 */
[----:B------:R-:W3:Y:S01]  /*5710*/  LDS R2, [UR50+0x1b0] ;  /* 0x0001b032ff027984 */ /* 0x000ee20008000800 */
[----:B------:R-:W-:Y:S01]  /*5720*/  LOP3.LUT R32, R32, 0x600000, RZ, 0xc0, !PT ;  /* 0x0060000020207812 */ /* 0x000fe200078ec0ff */
[----:B------:R-:W-:Y:S01]  /*5730*/  IMAD.U32 R74, RZ, RZ, UR4 ;  /* 0x00000004ff4a7e24 */ /* 0x000fe2000f8e00ff */
[----:B------:R-:W-:Y:S01]  /*5740*/  LOP3.LUT R71, R71, R0, RZ, 0xfc, !PT ;  /* 0x0000000047477212 */ /* 0x000fe200078efcff */
[----:B------:R-:W1:Y:S01]  /*5750*/  LDCU.64 UR54, c[0x0][0x348] ;  /* 0x00006900ff3677ac */ /* 0x000e620008000a00 */
[----:B------:R-:W-:Y:S02]  /*5760*/  SEL R75, R75, 0xffffffe0, !P0 ;  /* 0xffffffe04b4b7807 */ /* 0x000fe40004000000 */
[----:B------:R-:W1:Y:S01]  /*5770*/  LDC R27, c[0x0][0xb30] ;  /* 0x0002cc00ff1b7b82 */ /* 0x000e620000000800 */
[----:B------:R-:W1:Y:S01]  /*5780*/  LDCU.64 UR36, c[0x0][0x888] ;  /* 0x00011100ff2477ac */ /* 0x000e620008000a00 */
[----:B------:R-:W1:Y:S06]  /*5790*/  LDCU.64 UR38, c[0x0][0x890] ;  /* 0x00011200ff2677ac */ /* 0x000e6c0008000a00 */
[----:B------:R-:W1:Y:S01]  /*57a0*/  LDC.64 R56, c[0x0][0xb10] ;  /* 0x0002c400ff387b82 */ /* 0x000e620000000a00 */
[----:B------:R-:W1:Y:S01]  /*57b0*/  LDCU.64 UR46, c[0x0][0xa90] ;  /* 0x00015200ff2e77ac */ /* 0x000e620008000a00 */
[----:B------:R-:W-:Y:S01]  /*57c0*/  UMOV UR52, URZ ;  /* 0x000000ff00347c82 */ /* 0x000fe20008000000 */
[----:B------:R-:W-:-:S05]  /*57d0*/  UMOV UR56, URZ ;  /* 0x000000ff00387c82 */ /* 0x000fca0008000000 */
[----:B------:R-:W1:Y:S08]  /*57e0*/  LDC.64 R24, c[0x0][0xb18] ;  /* 0x0002c600ff187b82 */ /* 0x000e700000000a00 */
[----:B------:R-:W1:Y:S08]  /*57f0*/  LDC.64 R22, c[0x0][0xb28] ;  /* 0x0002ca00ff167b82 */ /* 0x000e700000000a00 */
[----:B------:R-:W1:Y:S01]  /*5800*/  LDC.64 R54, c[0x0][0x8b0] ;  /* 0x00022c00ff367b82 */ /* 0x000e620000000a00 */
[C---:B---3--:R-:W-:Y:S01]  /*5810*/  VIADD R3, R2.reuse, 0x80 ;  /* 0x0000008002037836 */ /* 0x048fe20000000000 */
[----:B------:R-:W-:-:S04]  /*5820*/  LOP3.LUT R2, R2, 0xffff, RZ, 0xc0, !PT ;  /* 0x0000ffff02027812 */ /* 0x000fc800078ec0ff */
[----:B------:R-:W-:Y:S02]  /*5830*/  LOP3.LUT R3, R3, 0xffff, RZ, 0xc0, !PT ;  /* 0x0000ffff03037812 */ /* 0x000fe400078ec0ff */
[----:B------:R-:W3:Y:S03]  /*5840*/  LDC.64 R52, c[0x0][0x8a8] ;  /* 0x00022a00ff347b82 */ /* 0x000ee60000000a00 */
[----:B------:R1:W-:Y:S05]  /*5850*/  STL.64 [R1], R2 ;  /* 0x0000000201007387 */ /* 0x0003ea0000100a00 */
[----:B------:R-:W1:Y:S08]  /*5860*/  LDC.64 R60, c[0x0][0xa80] ;  /* 0x0002a000ff3c7b82 */ /* 0x000e700000000a00 */
[----:B------:R-:W1:Y:S08]  /*5870*/  LDC.64 R58, c[0x0][0xa88] ;  /* 0x0002a200ff3a7b82 */ /* 0x000e700000000a00 */
[----:B--2-4-:R-:W1:Y:S02]  /*5880*/  LDC R66, c[0x0][0x374] ;  /* 0x0000dd00ff427b82 */ /* 0x014e640000000800 */
.L_x_132:
[----:B-12---:R-:W-:Y:S04]  /*5890*/  SHF.L.U32 R3, R68, 0x1f, RZ ;  /* 0x0000001f44037819 */ /* 0x006fe800000006ff */
[----:B------:R-:W1:Y:S02]  /*58a0*/  SYNCS.PHASECHK.TRANS64.TRYWAIT P0, [UR50+0x160], R3 ;  /* 0x00016003ff0075a7 */ /* 0x000e640008001132 */
[----:B-1-3--:R-:W-:Y:S05]  /*58b0*/  @!P0 BRA `(.L_x_89) ;  /* 0x0000003c00a08947 */ /* 0x00afea0003800000 */
.L_x_204:
[----:B------:R-:W2:Y:S01]  /*58c0*/  LDC.64 R12, c[0x0][0xb10] ;  /* 0x0002c400ff0c7b82 */ /* 0x000ea20000000a00 */
[----:B------:R-:W4:Y:S01]  /*58d0*/  LDS.128 R36, [UR50+0x1a0] ;  /* 0x0001a032ff247984 */ /* 0x000f220008000c00 */
[----:B------:R-:W-:Y:S01]  /*58e0*/  UIADD3 UR4, UPT, UPT, UR50, 0x168, URZ ;  /* 0x0000016832047890 */ /* 0x000fe2000fffe0ff */
[----:B-1----:R-:W-:Y:S01]  /*58f0*/  IMAD R0, R30, 0x4, R1 ;  /* 0x000000041e007824 */ /* 0x002fe200078e0201 */
[----:B------:R-:W-:Y:S04]  /*5900*/  ISETP.NE.AND P1, PT, R27, 0x1, PT ;  /* 0x000000011b00780c */ /* 0x000fe80003f25270 */
[----:B------:R-:W1:Y:S01]  /*5910*/  LDC.64 R10, c[0x0][0xb18] ;  /* 0x0002c600ff0a7b82 */ /* 0x000e620000000a00 */
[----:B------:R-:W-:Y:S01]  /*5920*/  UPRMT UR4, URZ, 0x654, UR4 ;  /* 0x00000654ff047896 */ /* 0x000fe20008000004 */
[----:B------:R-:W-:Y:S01]  /*5930*/  ISETP.GE.AND P0, PT, R26, 0x1, PT ;  /* 0x000000011a00780c */ /* 0x000fe20003f06270 */
[----:B------:R-:W-:Y:S01]  /*5940*/  @!PT LDS RZ, [RZ] ;  /* 0x00000000fffff984 */ /* 0x000fe20000000800 */
[----:B------:R-:W-:Y:S01]  /*5950*/  @!PT LDS RZ, [RZ] ;  /* 0x00000000fffff984 */ /* 0x000fe20000000800 */
[----:B------:R-:W-:Y:S01]  /*5960*/  @!PT LDS RZ, [RZ] ;  /* 0x00000000fffff984 */ /* 0x000fe20000000800 */
[----:B------:R-:W-:Y:S01]  /*5970*/  @!PT LDS RZ, [RZ] ;  /* 0x00000000fffff984 */ /* 0x000fe20000000800 */
[----:B------:R3:W-:Y:S06]  /*5980*/  MEMBAR.ALL.CTA ;  /* 0x0000000000007992 */ /* 0x0007ec0000008000 */
[----:B---3--:R-:W3:Y:S01]  /*5990*/  FENCE.VIEW.ASYNC.S ;  /* 0x00000000000073c6 */ /* 0x008ee20000000000 */
[----:B------:R-:W1:Y:S08]  /*59a0*/  @!P1 LDC R14, c[0x0][0xb20] ;  /* 0x0002c800ff0e9b82 */ /* 0x000e700000000800 */
[----:B------:R-:W1:Y:S01]  /*59b0*/  @!P1 LDC R9, c[0x0][0xb0c] ;  /* 0x0002c300ff099b82 */ /* 0x000e620000000800 */
[----:B---3--:R-:W-:Y:S01]  /*59c0*/  SYNCS.ARRIVE.TRANS64.RED.A1T0 RZ, [UR4], RZ ;  /* 0x000000ffffff79a7 */ /* 0x008fe20008100404 */
[----:B------:R3:W5:Y:S01]  /*59d0*/  LDL R17, [R0] ;  /* 0x0000000000117983 */ /* 0x0007620000100800 */
[----:B----4-:R-:W-:Y:S04]  /*59e0*/  LOP3.LUT P4, RZ, R38, 0x1, RZ, 0xc0, !PT ;  /* 0x0000000126ff7812 */ /* 0x010fe8000788c0ff */
[----:B------:R-:W-:Y:S09]  /*59f0*/  P2R R76, PR, RZ, 0x10 ;  /* 0x00000010ff4c7803 */ /* 0x000ff20000000000 */
[----:B------:R-:W-:Y:S02]  /*5a00*/  @P4 MOV R31, R36 ;  /* 0x00000024001f4202 */ /* 0x000fe40000000f00 */
[----:B------:R-:W-:Y:S01]  /*5a10*/  @P4 LOP3.LUT R29, R37, 0xffff, RZ, 0xc0, !PT ;  /* 0x0000ffff251d4812 */ /* 0x000fe200078ec0ff */
[----:B--23--:R-:W-:Y:S06]  /*5a20*/  @!P0 BRA `(.L_x_90) ;  /* 0x0000000000a48947 */ /* 0x00cfec0003800000 */
[----:B------:R-:W-:Y:S01]  /*5a30*/  IMAD.HI.U32 R20, R66, R25, RZ ;  /* 0x0000001942147227 */ /* 0x000fe200078e00ff */
[----:B------:R-:W-:Y:S02]  /*5a40*/  ISETP.NE.AND P0, PT, R24, 0x1, PT ;  /* 0x000000011800780c */ /* 0x000fe40003f05270 */
[----:B------:R-:W-:Y:S01]  /*5a50*/  ISETP.NE.AND P2, PT, R26, 0x1, PT ;  /* 0x000000011a00780c */ /* 0x000fe20003f45270 */
[-C--:B------:R-:W-:Y:S01]  /*5a60*/  IMAD.HI.U32 R18, R67, R56.reuse, RZ ;  /* 0x0000003843127227 */ /* 0x080fe200078e00ff */
[----:B------:R-:W-:Y:S02]  /*5a70*/  SHF.R.U32.HI R21, RZ, R65, R20 ;  /* 0x00000041ff157219 */ /* 0x000fe40000011614 */
[----:B------:R-:W-:Y:S01]  /*5a80*/  ISETP.NE.AND P3, PT, R28, 0x1, PT ;  /* 0x000000011c00780c */ /* 0x000fe20003f65270 */
[----:B------:R-:W-:Y:S01]  /*5a90*/  IMAD.HI.U32 R40, R29, R25, RZ ;  /* 0x000000191d287227 */ /* 0x000fe200078e00ff */
[----:B------:R-:W-:Y:S02]  /*5aa0*/  SHF.R.U32.HI R18, RZ, R57, R18 ;  /* 0x00000039ff127219 */ /* 0x000fe40000011612 */
[----:B------:R-:W-:Y:S01]  /*5ab0*/  SEL R3, R66, R21, !P0 ;  /* 0x0000001542037207 */ /* 0x000fe20004000000 */
[----:B------:R-:W-:Y:S01]  /*5ac0*/  IMAD.HI.U32 R34, R31, R56, RZ ;  /* 0x000000381f227227 */ /* 0x000fe200078e00ff */
[----:B------:R-:W-:Y:S03]  /*5ad0*/  SEL R7, R67, R18, !P3 ;  /* 0x0000001243077207 */ /* 0x000fe60005800000 */
[-C--:B------:R-:W-:Y:S01]  /*5ae0*/  IMAD.HI.U32 R18, R3, R22.reuse, RZ ;  /* 0x0000001603127227 */ /* 0x080fe200078e00ff */
[----:B------:R-:W-:Y:S03]  /*5af0*/  SHF.R.U32.HI R34, RZ, R57, R34 ;  /* 0x00000039ff227219 */ /* 0x000fe60000011622 */
[----:B------:R-:W-:Y:S01]  /*5b00*/  IMAD.HI.U32 R20, R7, R22, RZ ;  /* 0x0000001607147227 */ /* 0x000fe200078e00ff */
[----:B------:R-:W-:Y:S02]  /*5b10*/  @P2 SHF.R.U32.HI R3, RZ, R23, R18 ;  /* 0x00000017ff032219 */ /* 0x000fe40000011612 */
[----:B------:R-:W-:Y:S02]  /*5b20*/  SHF.R.U32.HI R18, RZ, R65, R40 ;  /* 0x00000041ff127219 */ /* 0x000fe40000011628 */
[----:B------:R-:W-:Y:S01]  /*5b30*/  @P2 SHF.R.U32.HI R7, RZ, R23, R20 ;  /* 0x00000017ff072219 */ /* 0x000fe20000011614 */
[C---:B------:R-:W-:Y:S01]  /*5b40*/  IMAD R2, R26.reuse, R3, RZ ;  /* 0x000000031a027224 */ /* 0x040fe200078e02ff */
[----:B------:R-:W-:Y:S02]  /*5b50*/  SEL R5, R29, R18, !P0 ;  /* 0x000000121d057207 */ /* 0x000fe40004000000 */
[----:B------:R-:W-:Y:S01]  /*5b60*/  SEL R3, R31, R34, !P3 ;  /* 0x000000221f037207 */ /* 0x000fe20005800000 */
[----:B------:R-:W-:Y:S01]  /*5b70*/  IMAD R4, R26, R7, RZ ;  /* 0x000000071a047224 */ /* 0x000fe200078e02ff */
[C---:B------:R-:W-:Y:S01]  /*5b80*/  ISETP.GE.AND P0, PT, R5.reuse, R2, PT ;  /* 0x000000020500720c */ /* 0x040fe20003f06270 */
[----:B------:R-:W-:Y:S03]  /*5b90*/  IMAD.HI.U32 R6, R5, R22, RZ ;  /* 0x0000001605067227 */ /* 0x000fe600078e00ff */
[----:B------:R-:W-:Y:S01]  /*5ba0*/  ISETP.GE.OR P0, PT, R3, R4, P0 ;  /* 0x000000040300720c */ /* 0x000fe20000706670 */
[----:B------:R-:W-:Y:S01]  /*5bb0*/  IMAD.MOV R4, RZ, RZ, -R3 ;  /* 0x000000ffff047224 */ /* 0x000fe200078e0a03 */
[-C--:B------:R-:W-:Y:S03]  /*5bc0*/  SHF.R.U32.HI R6, RZ, R23.reuse, R6 ;  /* 0x00000017ff067219 */ /* 0x080fe60000011606 */
[----:B------:R-:W-:Y:S01]  /*5bd0*/  IMAD R31, R28, R4, R31 ;  /* 0x000000041c1f7224 */ /* 0x000fe200078e021f */
[----:B------:R-:W-:Y:S05]  /*5be0*/  SEL R15, R5, R6, !P2 ;  /* 0x00000006050f7207 */ /* 0x000fea0005000000 */
[----:B------:R-:W-:Y:S02]  /*5bf0*/  IMAD.MOV R6, RZ, RZ, -R15 ;  /* 0x000000ffff067224 */ /* 0x000fe400078e0a0f */
[C---:B------:R-:W-:Y:S04]  /*5c00*/  @!P0 IMAD.HI.U32 R2, R3.reuse, R22, RZ ;  /* 0x0000001603028227 */ /* 0x040fe800078e00ff */
[----:B------:R-:W-:Y:S01]  /*5c10*/  IMAD R6, R26, R6, R5 ;  /* 0x000000061a067224 */ /* 0x000fe200078e0205 */
[----:B------:R-:W-:Y:S04]  /*5c20*/  @!P0 SHF.R.U32.HI R2, RZ, R23, R2 ;  /* 0x00000017ff028219 */ /* 0x000fe80000011602 */
[----:B------:R-:W-:Y:S02]  /*5c30*/  @!P0 SEL R0, R3, R2, !P2 ;  /* 0x0000000203008207 */ /* 0x000fe40005000000 */
[----:B------:R-:W-:Y:S02]  /*5c40*/  IADD3 R2, PT, PT, -R5, RZ, RZ ;  /* 0x000000ff05027210 */ /* 0x000fe40007ffe1ff */
[----:B------:R-:W-:Y:S01]  /*5c50*/  @!P0 IADD3 R8, PT, PT, R15, -R0, RZ ;  /* 0x800000000f088210 */ /* 0x000fe20007ffe0ff */
[----:B------:R-:W-:Y:S02]  /*5c60*/  @!P0 IMAD R0, R7, R6, R0 ;  /* 0x0000000607008224 */ /* 0x000fe400078e0200 */
[----:B------:R-:W-:Y:S02]  /*5c70*/  IMAD R29, R24, R2, R29 ;  /* 0x00000002181d7224 */ /* 0x000fe400078e021d */
[----:B------:R-:W-:Y:S02]  /*5c80*/  @!P0 IMAD R5, R8, R26, R3 ;  /* 0x0000001a08058224 */ /* 0x000fe400078e0203 */
[----:B------:R-:W-:Y:S04]  /*5c90*/  @!P0 IMAD.MOV.U32 R3, RZ, RZ, R0 ;  /* 0x000000ffff038224 */ /* 0x000fe800078e0000 */
[----:B------:R-:W-:Y:S02]  /*5ca0*/  IMAD R31, R3, R28, R31 ;  /* 0x0000001c031f7224 */ /* 0x000fe400078e021f */
[----:B------:R-:W-:Y:S07]  /*5cb0*/  IMAD R29, R5, R24, R29 ;  /* 0x00000018051d7224 */ /* 0x000fee00078e021d */
.L_x_90:
[----:B-1----:R-:W-:Y:S01]  /*5cc0*/  @!P1 ISETP.NE.AND P0, PT, R10, 0x1, PT ;  /* 0x000000010a00980c */ /* 0x002fe20003f05270 */
[----:B------:R-:W-:Y:S01]  /*5cd0*/  @!P1 IMAD.HI.U32 R3, R29, R11, RZ ;  /* 0x0000000b1d039227 */ /* 0x000fe200078e00ff */
[----:B------:R-:W-:Y:S01]  /*5ce0*/  R2UR UR41, R16 ;  /* 0x00000000102972ca */ /* 0x000fe200000e0000 */
[----:B------:R-:W-:Y:S01]  /*5cf0*/  BSSY.RECONVERGENT B6, `(.L_x_91) ;  /* 0x000002f000067945 */ /* 0x000fe20003800200 */
[----:B------:R-:W-:Y:S01]  /*5d00*/  @!P1 ISETP.NE.AND P2, PT, R9, 0x1, PT ;  /* 0x000000010900980c */ /* 0x000fe20003f45270 */
[----:B------:R-:W-:Y:S01]  /*5d10*/  @!P1 IMAD.HI.U32 R0, R31, R12, RZ ;  /* 0x0000000c1f009227 */ /* 0x000fe200078e00ff */
[----:B------:R-:W-:Y:S02]  /*5d20*/  @!P1 SHF.R.U32.HI R2, RZ, R14, R3 ;  /* 0x0000000eff029219 */ /* 0x000fe40000011603 */
[----:B------:R-:W-:Y:S02]  /*5d30*/  @P4 SHF.R.U32.HI R36, RZ, 0x10, R37 ;  /* 0x00000010ff244819 */ /* 0x000fe40000011625 */
[----:B------:R-:W-:Y:S02]  /*5d40*/  @!P1 SEL R2, R29, R2, !P0 ;  /* 0x000000021d029207 */ /* 0x000fe40004000000 */
[----:B------:R-:W-:Y:S02]  /*5d50*/  @!P1 SHF.R.U32.HI R0, RZ, R13, R0 ;  /* 0x0000000dff009219 */ /* 0x000fe40000011600 */
[----:B------:R-:W-:Y:S01]  /*5d60*/  LOP3.LUT P0, RZ, R74, 0x1b0, RZ, 0xc0, !PT ;  /* 0x000001b04aff7812 */ /* 0x000fe2000780c0ff */
[----:B------:R-:W-:Y:S01]  /*5d70*/  USHF.L.U32 UR41, UR41, 0x7, URZ ;  /* 0x0000000729297899 */ /* 0x000fe200080006ff */
[----:B------:R-:W-:Y:S02]  /*5d80*/  @!P1 SEL R3, R31, R0, !P2 ;  /* 0x000000001f039207 */ /* 0x000fe40005000000 */
[----:B------:R-:W-:Y:S03]  /*5d90*/  @P4 R2UR UR51, R36 ;  /* 0x00000000243342ca */ /* 0x000fe600000e0000 */
[----:B------:R-:W-:Y:S02]  /*5da0*/  @!P1 IMAD.IADD R0, R2, 0x1, -R3 ;  /* 0x0000000102009824 */ /* 0x000fe400078e0a03 */
[----:B------:R-:W-:Y:S02]  /*5db0*/  @!P1 IMAD.IADD R2, R3, 0x1, -R2 ;  /* 0x0000000103029824 */ /* 0x000fe400078e0a02 */
[----:B------:R-:W-:Y:S02]  /*5dc0*/  @!P1 IMAD R31, R0, R9, R31 ;  /* 0x00000009001f9224 */ /* 0x000fe400078e021f */
[----:B------:R-:W-:Y:S01]  /*5dd0*/  @!P1 IMAD R29, R2, R10, R29 ;  /* 0x0000000a021d9224 */ /* 0x000fe200078e021d */
[----:B------:R-:W-:Y:S06]  /*5de0*/  @!P0 BRA `(.L_x_92) ;  /* 0x00000000007c8947 */ /* 0x000fec0003800000 */
[----:B------:R-:W1:Y:S01]  /*5df0*/  LDCU.64 UR8, c[0x4][0x80] ;  /* 0x01001000ff0877ac */ /* 0x000e620008000a00 */
[----:B------:R-:W-:Y:S01]  /*5e00*/  MOV R2, 0x0 ;  /* 0x0000000000027802 */ /* 0x000fe20000000f00 */
[----:B------:R-:W-:Y:S02]  /*5e10*/  HFMA2 R12, -RZ, RZ, 0, 5.9604644775390625e-08 ;  /* 0x00000001ff0c7431 */ /* 0x000fe400000001ff */
[----:B------:R-:W-:Y:S01]  /*5e20*/  IMAD.MOV.U32 R8, RZ, RZ, 0x70 ;  /* 0x00000070ff087424 */ /* 0x000fe200078e00ff */
[----:B------:R2:W3:Y:S01]  /*5e30*/  LDC.64 R14, c[0x4][R2] ;  /* 0x01000000020e7b82 */ /* 0x0004e20000000a00 */
[----:B------:R-:W4:Y:S01]  /*5e40*/  LDCU.64 UR6, c[0x4][0x88] ;  /* 0x01001100ff0677ac */ /* 0x000f220008000a00 */
[----:B------:R-:W-:Y:S01]  /*5e50*/  IMAD.MOV.U32 R13, RZ, RZ, RZ ;  /* 0x000000ffff0d7224 */ /* 0x000fe200078e00ff */
[----:B------:R-:W2:Y:S01]  /*5e60*/  LDCU.64 UR4, c[0x4][0x8] ;  /* 0x01000100ff0477ac */ /* 0x000ea20008000a00 */
[----:B-1----:R-:W-:Y:S01]  /*5e70*/  MOV R5, UR9 ;  /* 0x0000000900057c02 */ /* 0x002fe20008000f00 */
[----:B------:R-:W-:Y:S01]  /*5e80*/  IMAD.U32 R4, RZ, RZ, UR8 ;  /* 0x00000008ff047e24 */ /* 0x000fe2000f8e00ff */
[----:B----4-:R-:W-:Y:S01]  /*5e90*/  MOV R7, UR7 ;  /* 0x0000000700077c02 */ /* 0x010fe20008000f00 */
[----:B------:R-:W-:Y:S01]  /*5ea0*/  IMAD.U32 R6, RZ, RZ, UR6 ;  /* 0x00000006ff067e24 */ /* 0x000fe2000f8e00ff */
[----:B--2---:R-:W-:Y:S01]  /*5eb0*/  MOV R11, UR5 ;  /* 0x00000005000b7c02 */ /* 0x004fe20008000f00 */
[----:B------:R-:W-:Y:S02]  /*5ec0*/  IMAD.U32 R10, RZ, RZ, UR4 ;  /* 0x00000004ff0a7e24 */ /* 0x000fe4000f8e00ff */
[----:B------:R-:W-:Y:S07]  /*5ed0*/  LEPC R20, `(.L_x_93) ;  /* 0x000000001014794e */ /* 0x000fee0000000000 */
[----:B---3-5:R-:W-:Y:S05]  /*5ee0*/  CALL.ABS.NOINC R14 ;  /* 0x000000000e007343 */ /* 0x028fea0003c00000 */
.L_x_93:
[----:B------:R-:W1:Y:S01]  /*5ef0*/  LDCU.64 UR8, c[0x4][0x80] ;  /* 0x01001000ff0877ac */ /* 0x000e620008000a00 */
[----:B------:R-:W2:Y:S01]  /*5f00*/  LDC.64 R2, c[0x4][R2] ;  /* 0x0100000002027b82 */ /* 0x000ea20000000a00 */
[----:B------:R-:W-:Y:S02]  /*5f10*/  HFMA2 R12, -RZ, RZ, 0, 5.9604644775390625e-08 ;  /* 0x00000001ff0c7431 */ /* 0x000fe400000001ff */
[----:B------:R-:W-:Y:S02]  /*5f20*/  IMAD.MOV.U32 R8, RZ, RZ, 0x70 ;  /* 0x00000070ff087424 */ /* 0x000fe400078e00ff */
[----:B------:R-:W-:Y:S01]  /*5f30*/  IMAD.MOV.U32 R13, RZ, RZ, RZ ;  /* 0x000000ffff0d7224 */ /* 0x000fe200078e00ff */
[----:B------:R-:W3:Y:S01]  /*5f40*/  LDCU.64 UR6, c[0x4][0x88] ;  /* 0x01001100ff0677ac */ /* 0x000ee20008000a00 */
[----:B------:R-:W4:Y:S01]  /*5f50*/  LDCU.64 UR4, c[0x4][0x8] ;  /* 0x01000100ff0477ac */ /* 0x000f220008000a00 */
[----:B-1----:R-:W-:Y:S02]  /*5f60*/  MOV R4, UR8 ;  /* 0x0000000800047c02 */ /* 0x002fe40008000f00 */
[----:B------:R-:W-:Y:S02]  /*5f70*/  MOV R5, UR9 ;  /* 0x0000000900057c02 */ /* 0x000fe40008000f00 */
[----:B---3--:R-:W-:Y:S01]  /*5f80*/  MOV R7, UR7 ;  /* 0x0000000700077c02 */ /* 0x008fe20008000f00 */
[----:B------:R-:W-:Y:S01]  /*5f90*/  IMAD.U32 R6, RZ, RZ, UR6 ;  /* 0x00000006ff067e24 */ /* 0x000fe2000f8e00ff */
[----:B----4-:R-:W-:Y:S01]  /*5fa0*/  MOV R11, UR5 ;  /* 0x00000005000b7c02 */ /* 0x010fe20008000f00 */
[----:B------:R-:W-:Y:S02]  /*5fb0*/  IMAD.U32 R10, RZ, RZ, UR4 ;  /* 0x00000004ff0a7e24 */ /* 0x000fe4000f8e00ff */
[----:B------:R-:W-:Y:S07]  /*5fc0*/  LEPC R20, `(.L_x_92) ;  /* 0x000000001014794e */ /* 0x000fee0000000000 */
[----:B--2---:R-:W-:Y:S05]  /*5fd0*/  CALL.ABS.NOINC R2 ;  /* 0x0000000002007343 */ /* 0x004fea0003c00000 */
.L_x_92:
[----:B------:R-:W-:Y:S05]  /*5fe0*/  BSYNC.RECONVERGENT B6 ;  /* 0x0000000000067941 */ /* 0x000fea0003800200 */
.L_x_91:
[----:B------:R-:W-:Y:S01]  /*5ff0*/  ISETP.NE.U32.AND P4, PT, R54, RZ, PT ;  /* 0x000000ff3600720c */ /* 0x000fe20003f85070 */
[----:B------:R-:W-:Y:S01]  /*6000*/  UISETP.NE.AND UP2, UPT, UR53, URZ, UPT ;  /* 0x000000ff3500728c */ /* 0x000fe2000bf45270 */
[----:B------:R-:W-:Y:S01]  /*6010*/  ISETP.NE.U32.AND P2, PT, RZ, UR36, PT ;  /* 0x00000024ff007c0c */ /* 0x000fe2000bf45070 */
[----:B------:R-:W-:Y:S01]  /*6020*/  UISETP.NE.U32.AND UP1, UPT, UR38, URZ, UPT ;  /* 0x000000ff2600728c */ /* 0x000fe2000bf25070 */
[----:B------:R-:W-:Y:S01]  /*6030*/  ISETP.NE.AND.EX P4, PT, R55, RZ, PT, P4 ;  /* 0x000000ff3700720c */ /* 0x000fe20003f85340 */
[----:B------:R-:W-:Y:S01]  /*6040*/  UPLOP3.LUT UP0, UPT, UPT, UPT, UPT, 0x40, 0x4 ;  /* 0x000000000004789c */ /* 0x000fe20003f0e870 */
[----:B------:R-:W-:Y:S01]  /*6050*/  ISETP.NE.AND.EX P2, PT, RZ, UR37, PT, P2 ;  /* 0x00000025ff007c0c */ /* 0x000fe2000bf45320 */
[----:B------:R-:W-:Y:S01]  /*6060*/  UISETP.NE.AND.EX UP1, UPT, UR39, URZ, UPT, UP1 ;  /* 0x000000ff2700728c */ /* 0x000fe2000bf25310 */
[----:B------:R-:W-:Y:S04]  /*6070*/  PLOP3.LUT P1, PT, PT, PT, UP2, 0x80, 0x8 ;  /* 0x000000000008781c */ /* 0x000fe80003f2f028 */
[----:B------:R-:W-:Y:S06]  /*6080*/  @UP2 UPLOP3.LUT UP0, UPT, UPT, UPT, UP1, 0x80, 0x8 ;  /* 0x000000000008289c */ /* 0x000fec0003f0f010 */
[----:B------:R-:W-:Y:S01]  /*6090*/  PLOP3.LUT P0, PT, PT, PT, UP0, 0x80, 0x8 ;  /* 0x000000000008781c */ /* 0x000fe20003f0f008 */
[----:B------:R-:W-:Y:S01]  /*60a0*/  @!UPT UIADD3 URZ, UPT, UPT, URZ, URZ, URZ ;  /* 0x000000fffffff290 */ /* 0x000fe2000fffe0ff */
[----:B------:R-:W-:Y:S11]  /*60b0*/  BRA.U !UP1, `(.L_x_94) ;  /* 0x0000000109387547 */ /* 0x000ff6000b800000 */
[----:B------:R-:W-:Y:S01]  /*60c0*/  UISETP.NE.U32.AND UP0, UPT, UR36, URZ, UPT ;  /* 0x000000ff2400728c */ /* 0x000fe2000bf05070 */
[----:B------:R-:W-:Y:S02]  /*60d0*/  HFMA2 R0, -RZ, RZ, 0, 5.9604644775390625e-08 ;  /* 0x00000001ff007431 */ /* 0x000fe400000001ff */
[----:B------:R-:W-:Y:S01]  /*60e0*/  IMAD.MOV.U32 R63, RZ, RZ, 0x1 ;  /* 0x00000001ff3f7424 */ /* 0x000fe200078e00ff */
[----:B------:R-:W-:Y:S06]  /*60f0*/  UISETP.NE.AND.EX UP0, UPT, UR37, URZ, UPT, UP0 ;  /* 0x000000ff2500728c */ /* 0x000fec000bf05300 */
[----:B------:R-:W-:Y:S05]  /*6100*/  PLOP3.LUT P3, PT, PT, PT, UP0, 0x80, 0x8 ;  /* 0x000000000008781c */ /* 0x000fea0003f6f008 */
[----:B------:R-:W1:Y:S01]  /*6110*/  @UP0 LDCU.64 UR6, c[0x0][0x888] ;  /* 0x00011100ff0607ac */ /* 0x000e620008000a00 */
[----:B------:R-:W-:Y:S07]  /*6120*/  @UP0 UIMAD UR4, UR57, UR38, URZ ;  /* 0x00000026390402a4 */ /* 0x000fee000f8e02ff */
[----:B------:R-:W-:Y:S01]  /*6130*/  @!P3 PRMT R63, R0, 0x7610, R63 ;  /* 0x00007610003fb816 */ /* 0x000fe2000000003f */
[----:B-1----:R-:W-:Y:S03]  /*6140*/  @UP0 UIMAD.WIDE UR6, UR4, 0x4, UR6 ;  /* 0x00000004040608a5 */ /* 0x002fe6000f8e0206 */
[----:B------:R-:W1:Y:S03]  /*6150*/  @!UP0 LDCU UR4, c[0x0][0x880] ;  /* 0x00011000ff0487ac */ /* 0x000e660008000800 */
[----:B------:R-:W-:Y:S01]  /*6160*/  IMAD.U32 R2, RZ, RZ, UR6 ;  /* 0x00000006ff027e24 */ /* 0x000fe2000f8e00ff */
[----:B------:R-:W-:Y:S05]  /*6170*/  MOV R3, UR7 ;  /* 0x0000000700037c02 */ /* 0x000fea0008000f00 */
[----:B-----5:R2:W5:Y:S02]  /*6180*/  @P3 LDG.E R35, desc[UR48][R2.64] ;  /* 0x0000003002233981 */ /* 0x020564000c1e1900 */
[----:B-12---:R-:W-:Y:S02]  /*6190*/  @!P3 IMAD.U32 R35, RZ, RZ, UR4 ;  /* 0x00000004ff23be24 */ /* 0x006fe4000f8e00ff */
.L_x_94:
[----:B------:R-:W-:Y:S05]  /*61a0*/  @!P4 BRA `(.L_x_95) ;  /* 0x000000000020c947 */ /* 0x000fea0003800000 */
[----:B------:R-:W-:Y:S04]  /*61b0*/  ISETP.NE.U32.AND P3, PT, R52, RZ, PT ;  /* 0x000000ff3400720c */ /* 0x000fe80003f65070 */
[----:B------:R-:W-:Y:S11]  /*61c0*/  ISETP.NE.AND.EX P3, PT, R53, RZ, PT, P3 ;  /* 0x000000ff3500720c */ /* 0x000ff60003f65330 */
[----:B------:R-:W-:Y:S02]  /*61d0*/  @!UPT UIADD3 URZ, UPT, UPT, URZ, URZ, URZ ;  /* 0x000000fffffff290 */ /* 0x000fe4000fffe0ff */
[----:B------:R-:W1:Y:S01]  /*61e0*/  @P3 LDC.64 R2, c[0x0][0x8a8] ;  /* 0x00022a00ff023b82 */ /* 0x000e620000000a00 */
[----:B------:R-:W-:Y:S04]  /*61f0*/  @P3 IMAD R0, R54, UR57, RZ ;  /* 0x0000003936003c24 */ /* 0x000fe8000f8e02ff */
[----:B-1----:R-:W-:Y:S05]  /*6200*/  @P3 IMAD.WIDE R2, R0, 0x4, R2 ;  /* 0x0000000400023825 */ /* 0x002fea00078e0202 */
[----:B-----5:R1:W5:Y:S02]  /*6210*/  @P3 LDG.E R33, desc[UR48][R2.64] ;  /* 0x0000003002213981 */ /* 0x020364000c1e1900 */
[----:B-1----:R-:W2:Y:S02]  /*6220*/  @!P3 LDC R33, c[0x0][0x8a0] ;  /* 0x00022800ff21bb82 */ /* 0x002ea40000000800 */
.L_x_95:
[----:B-----5:R-:W-:Y:S01]  /*6230*/  FSETP.NEU.AND P3, PT, R35, RZ, PT ;  /* 0x000000ff2300720b */ /* 0x020fe20003f6d000 */
[----:B------:R-:W-:Y:S01]  /*6240*/  IMAD.SHL.U32 R79, R19, 0x40, RZ ;  /* 0x00000040134f7824 */ /* 0x000fe200078e00ff */
[----:B------:R-:W-:Y:S01]  /*6250*/  SEL R3, RZ, 0xffffffff, P2 ;  /* 0xffffffffff037807 */ /* 0x000fe20001000000 */
[----:B------:R-:W-:Y:S01]  /*6260*/  IMAD.SHL.U32 R86, R71, 0x2, RZ ;  /* 0x0000000247567824 */ /* 0x000fe200078e00ff */
[----:B------:R-:W-:Y:S01]  /*6270*/  @P1 LOP3.LUT P2, RZ, R63, 0xff, RZ, 0xc0, !PT ;  /* 0x000000ff3fff1812 */ /* 0x000fe2000784c0ff */
[----:B------:R-:W-:Y:S01]  /*6280*/  IMAD.HI.U32 R5, R79, R61, RZ ;  /* 0x0000003d4f057227 */ /* 0x000fe200078e00ff */
[----:B------:R-:W-:Y:S01]  /*6290*/  @P1 SEL R2, RZ, 0xffffffff, P3 ;  /* 0xffffffffff021807 */ /* 0x000fe20001800000 */
[----:B------:R-:W-:Y:S01]  /*62a0*/  BSSY B1, `(.L_x_96) ;  /* 0x0000039000017945 */ /* 0x000fe20003800000 */
[----:B------:R-:W-:Y:S01]  /*62b0*/  LOP3.LUT R70, R70, 0x1, RZ, 0x3c, !PT ;  /* 0x0000000146467812 */ /* 0x000fe200078e3cff */
[----:B------:R-:W-:Y:S01]  /*62c0*/  VIADD R84, R86, UR50 ;  /* 0x0000003256547c36 */ /* 0x000fe20008000000 */
[----:B------:R-:W-:Y:S01]  /*62d0*/  @P0 SEL R2, R3, R2, !P2 ;  /* 0x0000000203020207 */ /* 0x000fe20005000000 */
[----:B------:R-:W-:Y:S01]  /*62e0*/  IMAD.MOV.U32 R85, RZ, RZ, 0x1 ;  /* 0x00000001ff557424 */ /* 0x000fe200078e00ff */
[----:B------:R-:W-:Y:S01]  /*62f0*/  LEA R83, R30, UR50, 0x3 ;  /* 0x000000321e537c11 */ /* 0x000fe2000f8e18ff */
[----:B------:R-:W-:Y:S01]  /*6300*/  IMAD.IADD R34, R32, 0x1, R17 ;  /* 0x0000000120227824 */ /* 0x000fe200078e0211 */
[----:B------:R-:W-:Y:S01]  /*6310*/  @P1 LOP3.LUT R2, R2, 0x1, RZ, 0xc0, !PT ;  /* 0x0000000102021812 */ /* 0x000fe200078ec0ff */
[----:B------:R-:W-:Y:S01]  /*6320*/  IMAD.MOV.U32 R39, RZ, RZ, RZ ;  /* 0x000000ffff277224 */ /* 0x000fe200078e00ff */
[----:B------:R-:W-:Y:S02]  /*6330*/  SHF.L.U32 R0, R69, 0x1f, RZ ;  /* 0x0000001f45007819 */ /* 0x000fe400000006ff */
[----:B------:R-:W-:Y:S02]  /*6340*/  CS2R R50, SRZ ;  /* 0x0000000000327805 */ /* 0x000fe4000001ff00 */
[----:B------:R-:W-:Y:S02]  /*6350*/  ISETP.NE.U32.OR P5, PT, R2, 0x1, !P1 ;  /* 0x000000010200780c */ /* 0x000fe40004fa5470 */
[----:B------:R-:W-:Y:S02]  /*6360*/  CS2R R48, SRZ ;  /* 0x0000000000307805 */ /* 0x000fe4000001ff00 */
[----:B------:R-:W-:Y:S02]  /*6370*/  ISETP.NE.AND P2, PT, R60, 0x1, PT ;  /* 0x000000013c00780c */ /* 0x000fe40003f45270 */
[----:B------:R-:W-:Y:S02]  /*6380*/  CS2R R42, SRZ ;  /* 0x00000000002a7805 */ /* 0x000fe4000001ff00 */
[----:B------:R-:W-:Y:S02]  /*6390*/  SHF.R.U32.HI R2, RZ, R58, R5 ;  /* 0x0000003aff027219 */ /* 0x000fe40000011605 */
[----:B------:R-:W-:Y:S02]  /*63a0*/  CS2R R40, SRZ ;  /* 0x0000000000287805 */ /* 0x000fe4000001ff00 */
[----:B------:R-:W-:Y:S01]  /*63b0*/  ISETP.NE.AND P4, PT, R59, 0x1, PT ;  /* 0x000000013b00780c */ /* 0x000fe20003f85270 */
[----:B------:R-:W-:Y:S01]  /*63c0*/  IMAD.IADD R82, R75, 0x1, R84 ;  /* 0x000000014b527824 */ /* 0x000fe200078e0254 */
[----:B------:R-:W-:Y:S02]  /*63d0*/  SEL R77, R79, R2, !P2 ;  /* 0x000000024f4d7207 */ /* 0x000fe40005000000 */
[----:B------:R-:W-:Y:S02]  /*63e0*/  PLOP3.LUT P2, PT, PT, PT, UP1, 0x80, 0x8 ;  /* 0x000000000008781c */ /* 0x000fe40003f4f018 */
[----:B------:R-:W-:Y:S01]  /*63f0*/  SEL R2, RZ, 0xffffffff, P3 ;  /* 0xffffffffff027807 */ /* 0x000fe20001800000 */
[----:B------:R-:W-:Y:S01]  /*6400*/  IMAD.HI.U32 R78, R77, UR46, RZ ;  /* 0x0000002e4d4e7c27 */ /* 0x000fe2000f8e00ff */
[----:B------:R-:W-:Y:S02]  /*6410*/  @P5 SHF.L.U32 R6, R70, 0x1f, RZ ;  /* 0x0000001f46065819 */ /* 0x000fe400000006ff */
[----:B------:R-:W-:Y:S02]  /*6420*/  LOP3.LUT P3, R80, R63, 0xff, RZ, 0xc0, !PT ;  /* 0x000000ff3f507812 */ /* 0x000fe4000786c0ff */
[----:B------:R-:W1:Y:S01]  /*6430*/  @P5 SYNCS.PHASECHK.TRANS64.TRYWAIT P1, [UR50+0x110], R6 ;  /* 0x00011006ff0055a7 */ /* 0x000e620008021132 */
[----:B------:R-:W-:Y:S02]  /*6440*/  SHF.R.U32.HI R78, RZ, UR47, R78 ;  /* 0x0000002fff4e7c19 */ /* 0x000fe4000801164e */
[----:B------:R-:W-:Y:S02]  /*6450*/  P2R R81, PR, RZ, 0x20 ;  /* 0x00000020ff517803 */ /* 0x000fe40000000000 */
[----:B------:R-:W-:Y:S01]  /*6460*/  @P2 SEL R2, R3, R2, !P3 ;  /* 0x0000000203022207 */ /* 0x000fe20005800000 */
[----:B------:R-:W-:Y:S01]  /*6470*/  IMAD.MOV R3, RZ, RZ, -R77 ;  /* 0x000000ffff037224 */ /* 0x000fe200078e0a4d */
[----:B------:R-:W-:Y:S02]  /*6480*/  SEL R78, R77, R78, !P4 ;  /* 0x0000004e4d4e7207 */ /* 0x000fe40006000000 */
[----:B------:R-:W-:Y:S01]  /*6490*/  LOP3.LUT R2, R2, 0x1, RZ, 0xc0, !PT ;  /* 0x0000000102027812 */ /* 0x000fe200078ec0ff */
[----:B------:R-:W-:Y:S02]  /*64a0*/  IMAD R79, R60, R3, R79 ;  /* 0x000000033c4f7224 */ /* 0x000fe400078e024f */
[----:B------:R-:W-:Y:S01]  /*64b0*/  IMAD.MOV R4, RZ, RZ, -R78 ;  /* 0x000000ffff047224 */ /* 0x000fe200078e0a4e */
[----:B------:R-:W-:Y:S01]  /*64c0*/  ISETP.NE.U32.AND P2, PT, R2, 0x1, PT ;  /* 0x000000010200780c */ /* 0x000fe20003f45070 */
[----:B------:R3:W4:Y:S03]  /*64d0*/  SYNCS.PHASECHK.TRANS64.TRYWAIT P0, [R83+URZ+0x170], R0 ;  /* 0x00017000530075a7 */ /* 0x00072600080011ff */
[----:B------:R-:W-:Y:S01]  /*64e0*/  P2R R87, PR, RZ, 0x4 ;  /* 0x00000004ff577803 */ /* 0x000fe20000000000 */
[----:B------:R-:W-:Y:S01]  /*64f0*/  IMAD R77, R59, R4, R77 ;  /* 0x000000043b4d7224 */ /* 0x000fe200078e024d */
[----:B-1----:R-:W-:Y:S01]  /*6500*/  @P5 SEL R85, RZ, 0x1, !P1 ;  /* 0x00000001ff555807 */ /* 0x002fe20004800000 */
[----:B---3--:R-:W-:Y:S06]  /*6510*/  @!P5 BRA `(.L_x_97) ;  /* 0x000000000044d947 */ /* 0x008fec0003800000 */
[----:B------:R-:W-:Y:S01]  /*6520*/  IMAD.MOV.U32 R50, RZ, RZ, RZ ;  /* 0x000000ffff327224 */ /* 0x000fe200078e00ff */
[----:B------:R-:W-:Y:S01]  /*6530*/  ISETP.NE.AND P1, PT, R85, RZ, PT ;  /* 0x000000ff5500720c */ /* 0x000fe20003f25270 */
[----:B------:R-:W-:Y:S01]  /*6540*/  BSSY B0, `(.L_x_98) ;  /* 0x0000008000007945 */ /* 0x000fe20003800000 */
[----:B------:R-:W-:Y:S02]  /*6550*/  CS2R R42, SRZ ;  /* 0x00000000002a7805 */ /* 0x000fe4000001ff00 */
[----:B------:R-:W-:Y:S02]  /*6560*/  CS2R R40, SRZ ;  /* 0x0000000000287805 */ /* 0x000fe4000001ff00 */
[----:B------:R-:W-:Y:S07]  /*6570*/  CS2R R48, SRZ ;  /* 0x0000000000307805 */ /* 0x000fee000001ff00 */
[----:B------:R-:W-:Y:S05]  /*6580*/  @P1 BRA `(.L_x_99) ;  /* 0x00000000000c1947 */ /* 0x000fea0003800000 */
[----:B------:R-:W-:Y:S04]  /*6590*/  SHF.L.U32 R3, R70, 0x1f, RZ ;  /* 0x0000001f46037819 */ /* 0x000fe800000006ff */
[----:B------:R-:W1:Y:S02]  /*65a0*/  SYNCS.PHASECHK.TRANS64.TRYWAIT P1, [UR50+0x110], R3 ;  /* 0x00011003ff0075a7 */ /* 0x000e640008021132 */
[----:B-1----:R-:W-:Y:S05]  /*65b0*/  @!P1 BRA `(.L_x_100) ;  /* 0x0000003000789947 */ /* 0x002fea0003800000 */
.L_x_99:
[----:B------:R-:W-:Y:S05]  /*65c0*/  BSYNC B0 ;  /* 0x0000000000007941 */ /* 0x000fea0003800000 */
.L_x_98:
[----:B------:R-:W-:Y:S01]  /*65d0*/  ISETP.NE.AND P1, PT, R87, RZ, PT ;  /* 0x000000ff5700720c */ /* 0x000fe20003f25270 */
[----:B------:R-:W-:Y:S11]  /*65e0*/  HFMA2 R39, -RZ, RZ, 0, 5.9604644775390625e-08 ;  /* 0x00000001ff277431 */ /* 0x000ff600000001ff */
[----:B------:R-:W-:Y:S01]  /*65f0*/  @!UPT UIADD3 URZ, UPT, UPT, URZ, URZ, URZ ;  /* 0x000000fffffff290 */ /* 0x000fe2000fffe0ff */
[----:B------:R-:W-:Y:S05]  /*6600*/  @P1 WARPSYNC.ALL ;  /* 0x0000000000001948 */ /* 0x000fea0003800000 */
[----:B------:R3:W1:Y:S04]  /*6610*/  @P1 LDSM.16.M88.4 R40, [R86+UR50+0x200] ;  /* 0x000200325628183b */ /* 0x0006680008000200 */
[----:B------:R3:W1:Y:S02]  /*6620*/  @P1 LDSM.16.M88.4 R48, [R82+0x200] ;  /* 0x000200005230183b */ /* 0x0006640000000200 */
.L_x_97:
[----:B------:R-:W-:Y:S05]  /*6630*/  BSYNC B1 ;  /* 0x0000000000017941 */ /* 0x000fea0003800000 */
.L_x_96:
[----:B-1----:R-:W-:Y:S04]  /*6640*/  SHF.R.U32.HI R2, RZ, 0x15, R34 ;  /* 0x00000015ff027819 */ /* 0x002fe80000011622 */
[----:B------:R-:W-:Y:S01]  /*6650*/  LOP3.LUT P1, RZ, R2, 0x3, R73, 0x48, !PT ;  /* 0x0000000302ff7812 */ /* 0x000fe20007824849 */
[----:B------:R-:W-:Y:S01]  /*6660*/  @!UPT UIADD3 URZ, UPT, UPT, URZ, URZ, URZ ;  /* 0x000000fffffff290 */ /* 0x000fe2000fffe0ff */
[----:B----4-:R-:W-:Y:S11]  /*6670*/  @P0 BRA `(.L_x_101) ;  /* 0x0000000000080947 */ /* 0x010ff60003800000 */
[----:B------:R-:W1:Y:S02]  /*6680*/  SYNCS.PHASECHK.TRANS64.TRYWAIT P0, [R83+URZ+0x170], R0 ;  /* 0x00017000530075a7 */ /* 0x000e6400080011ff */
[----:B-1----:R-:W-:Y:S05]  /*6690*/  @!P0 BRA `(.L_x_102) ;  /* 0x0000003000588947 */ /* 0x002fea0003800000 */
.L_x_101:
[----:B------:R-:W-:Y:S05]  /*66a0*/  @!P1 BRA `(.L_x_103) ;  /* 0x0000000000409947 */ /* 0x000fea0003800000 */
[----:B------:R-:W4:Y:S01]  /*66b0*/  LDCU.64 UR8, c[0x4][0x70] ;  /* 0x01000e00ff0877ac */ /* 0x000f220008000a00 */
[----:B------:R-:W-:Y:S01]  /*66c0*/  MOV R3, 0x0 ;  /* 0x0000000000037802 */ /* 0x000fe20000000f00 */
[----:B------:R-:W-:Y:S02]  /*66d0*/  HFMA2 R12, -RZ, RZ, 0, 5.9604644775390625e-08 ;  /* 0x00000001ff0c7431 */ /* 0x000fe400000001ff */
[----:B------:R-:W-:Y:S02]  /*66e0*/  IMAD.MOV.U32 R8, RZ, RZ, 0x192 ;  /* 0x00000192ff087424 */ /* 0x000fe400078e00ff */
[----:B------:R-:W-:Y:S01]  /*66f0*/  IMAD.MOV.U32 R13, RZ, RZ, RZ ;  /* 0x000000ffff0d7224 */ /* 0x000fe200078e00ff */
[----:B------:R-:W5:Y:S01]  /*6700*/  LDCU.64 UR6, c[0x4][0x78] ;  /* 0x01000f00ff0677ac */ /* 0x000f620008000a00 */
[----:B------:R-:W1:Y:S01]  /*6710*/  LDC.64 R2, c[0x4][R3] ;  /* 0x0100000003027b82 */ /* 0x000e620000000a00 */
[----:B------:R-:W2:Y:S01]  /*6720*/  LDCU.64 UR4, c[0x4][0x10] ;  /* 0x01000200ff0477ac */ /* 0x000ea20008000a00 */
[----:B----4-:R-:W-:Y:S01]  /*6730*/  MOV R5, UR9 ;  /* 0x0000000900057c02 */ /* 0x010fe20008000f00 */
[----:B------:R-:W-:Y:S01]  /*6740*/  IMAD.U32 R4, RZ, RZ, UR8 ;  /* 0x00000008ff047e24 */ /* 0x000fe2000f8e00ff */
[----:B-----5:R-:W-:Y:S01]  /*6750*/  MOV R7, UR7 ;  /* 0x0000000700077c02 */ /* 0x020fe20008000f00 */
[----:B------:R-:W-:Y:S01]  /*6760*/  IMAD.U32 R6, RZ, RZ, UR6 ;  /* 0x00000006ff067e24 */ /* 0x000fe2000f8e00ff */
[----:B--2---:R-:W-:Y:S01]  /*6770*/  MOV R11, UR5 ;  /* 0x00000005000b7c02 */ /* 0x004fe20008000f00 */
[----:B------:R-:W-:Y:S02]  /*6780*/  IMAD.U32 R10, RZ, RZ, UR4 ;  /* 0x00000004ff0a7e24 */ /* 0x000fe4000f8e00ff */
[----:B------:R-:W-:Y:S07]  /*6790*/  LEPC R20, `(.L_x_103) ;  /* 0x000000001014794e */ /* 0x000fee0000000000 */
[----:B-1-3--:R-:W-:Y:S05]  /*67a0*/  CALL.ABS.NOINC R2 ;  /* 0x0000000002007343 */ /* 0x00afea0003c00000 */
.L_x_103:
[----:B------:R-:W-:Y:S05]  /*67b0*/  WARPSYNC.ALL ;  /* 0x0000000000007948 */ /* 0x000fea0003800000 */
[----:B------:R-:W-:Y:S01]  /*67c0*/  R2UR UR4, R34 ;  /* 0x00000000220472ca */ /* 0x000fe200000e0000 */
[--C-:B------:R-:W-:Y:S01]  /*67d0*/  HADD2.F32 R20, -RZ, R40.reuse.H0_H0 ;  /* 0x20000028ff147230 */ /* 0x100fe20000004100 */
[----:B------:R-:W-:Y:S01]  /*67e0*/  ISETP.NE.AND P0, PT, R72, RZ, PT ;  /* 0x000000ff4800720c */ /* 0x000fe20003f05270 */
[----:B------:R-:W-:Y:S01]  /*67f0*/  HADD2.F32 R21, -RZ, R40.H1_H1 ;  /* 0x30000028ff157230 */ /* 0x000fe20000004100 */
[----:B------:R-:W-:Y:S01]  /*6800*/  BSSY.RECONVERGENT B0, `(.L_x_104) ;  /* 0x000004e000007945 */ /* 0x000fe20003800200 */
[--C-:B------:R-:W-:Y:S02]  /*6810*/  HADD2.F32 R36, -RZ, R41.reuse.H0_H0 ;  /* 0x20000029ff247230 */ /* 0x100fe40000004100 */
[----:B------:R-:W-:Y:S02]  /*6820*/  HADD2.F32 R38, -RZ, R41.H1_H1 ;  /* 0x30000029ff267230 */ /* 0x000fe40000004100 */
[----:B------:R-:W-:Y:S04]  /*6830*/  HADD2.F32 R37, -RZ, R49.H0_H0 ;  /* 0x20000031ff257230 */ /* 0x000fe80000004100 */
[----:B------:R-:W1:Y:S02]  /*6840*/  LDTM.16dp256bit.x4 R4, tmem[UR4] ;  /* 0x00000004000479ee */ /* 0x000e640008120000 */
[C---:B-12---:R-:W-:Y:S01]  /*6850*/  FMUL R0, R33.reuse, R4 ;  /* 0x0000000421007220 */ /* 0x046fe20000400000 */
[C---:B------:R-:W-:Y:S01]  /*6860*/  FMUL R2, R33.reuse, R5 ;  /* 0x0000000521027220 */ /* 0x040fe20000400000 */
[C---:B------:R-:W-:Y:S01]  /*6870*/  FMUL R3, R33.reuse, R6 ;  /* 0x0000000621037220 */ /* 0x040fe20000400000 */
[----:B------:R-:W-:Y:S01]  /*6880*/  FMUL R7, R33, R7 ;  /* 0x0000000721077220 */ /* 0x000fe20000400000 */
[C---:B------:R-:W-:Y:S01]  /*6890*/  FFMA R0, R35.reuse, R20, R0 ;  /* 0x0000001423007223 */ /* 0x040fe20000000000 */
[C---:B------:R-:W-:Y:S01]  /*68a0*/  FFMA R2, R35.reuse, R21, R2 ;  /* 0x0000001523027223 */ /* 0x040fe20000000002 */
[C---:B------:R-:W-:Y:S01]  /*68b0*/  FFMA R3, R35.reuse, R36, R3 ;  /* 0x0000002423037223 */ /* 0x040fe20000000003 */
[--C-:B------:R-:W-:Y:S02]  /*68c0*/  HADD2.F32 R20, -RZ, R42.reuse.H0_H0 ;  /* 0x2000002aff147230 */ /* 0x100fe40000004100 */
[----:B------:R-:W-:Y:S01]  /*68d0*/  FFMA R7, R35, R38, R7 ;  /* 0x0000002623077223 */ /* 0x000fe20000000007 */
[C---:B------:R-:W-:Y:S01]  /*68e0*/  FMUL R4, R33.reuse, R8 ;  /* 0x0000000821047220 */ /* 0x040fe20000400000 */
[----:B------:R-:W-:Y:S01]  /*68f0*/  HADD2.F32 R36, -RZ, R42.H1_H1 ;  /* 0x3000002aff247230 */ /* 0x000fe20000004100 */
[----:B------:R-:W-:Y:S01]  /*6900*/  F2FP.F16.F32.PACK_AB R44, R2, R0 ;  /* 0x00000000022c723e */ /* 0x000fe200000000ff */
[----:B------:R-:W-:Y:S01]  /*6910*/  FMUL R5, R33, R9 ;  /* 0x0000000921057220 */ /* 0x000fe20000400000 */
[--C-:B------:R-:W-:Y:S01]  /*6920*/  HADD2.F32 R21, -RZ, R43.reuse.H0_H0 ;  /* 0x2000002bff157230 */ /* 0x100fe20000004100 */
[----:B------:R-:W-:Y:S01]  /*6930*/  F2FP.F16.F32.PACK_AB R45, R7, R3 ;  /* 0x00000003072d723e */ /* 0x000fe200000000ff */
[C---:B------:R-:W-:Y:S01]  /*6940*/  FFMA R4, R35.reuse, R20, R4 ;  /* 0x0000001423047223 */ /* 0x040fe20000000004 */
[----:B------:R-:W-:Y:S01]  /*6950*/  FFMA R5, R35, R36, R5 ;  /* 0x0000002423057223 */ /* 0x000fe20000000005 */
[C---:B------:R-:W-:Y:S01]  /*6960*/  FMUL R6, R33.reuse, R10 ;  /* 0x0000000a21067220 */ /* 0x040fe20000400000 */
[----:B------:R-:W-:Y:S02]  /*6970*/  HADD2.F32 R20, -RZ, R43.H1_H1 ;  /* 0x3000002bff147230 */ /* 0x000fe40000004100 */
[C---:B------:R-:W-:Y:S01]  /*6980*/  FMUL R11, R33.reuse, R11 ;  /* 0x0000000b210b7220 */ /* 0x040fe20000400000 */
[----:B------:R-:W-:Y:S01]  /*6990*/  FMUL R8, R33, R12 ;  /* 0x0000000c21087220 */ /* 0x000fe20000400000 */
[----:B------:R-:W-:Y:S01]  /*69a0*/  FFMA R6, R35, R21, R6 ;  /* 0x0000001523067223 */ /* 0x000fe20000000006 */
[--C-:B------:R-:W-:Y:S02]  /*69b0*/  HADD2.F32 R21, -RZ, R48.reuse.H0_H0 ;  /* 0x20000030ff157230 */ /* 0x100fe40000004100 */
[C---:B------:R-:W-:Y:S01]  /*69c0*/  FMUL R9, R33.reuse, R13 ;  /* 0x0000000d21097220 */ /* 0x040fe20000400000 */
[----:B------:R-:W-:Y:S02]  /*69d0*/  HADD2.F32 R36, -RZ, R48.H1_H1 ;  /* 0x30000030ff247230 */ /* 0x000fe40000004100 */
[----:B------:R-:W-:Y:S01]  /*69e0*/  FMUL R10, R33, R14 ;  /* 0x0000000e210a7220 */ /* 0x000fe20000400000 */
[C---:B------:R-:W-:Y:S01]  /*69f0*/  FFMA R11, R35.reuse, R20, R11 ;  /* 0x00000014230b7223 */ /* 0x040fe2000000000b */
[C---:B------:R-:W-:Y:S01]  /*6a00*/  FFMA R8, R35.reuse, R21, R8 ;  /* 0x0000001523087223 */ /* 0x040fe20000000008 */
[----:B------:R-:W-:Y:S02]  /*6a10*/  HADD2.F32 R20, -RZ, R49.H1_H1 ;  /* 0x30000031ff147230 */ /* 0x000fe40000004100 */
[----:B------:R-:W-:Y:S01]  /*6a20*/  FFMA R9, R35, R36, R9 ;  /* 0x0000002423097223 */ /* 0x000fe20000000009 */
[----:B------:R-:W-:Y:S01]  /*6a30*/  FMUL R15, R33, R15 ;  /* 0x0000000f210f7220 */ /* 0x000fe20000400000 */
[--C-:B------:R-:W-:Y:S02]  /*6a40*/  HADD2.F32 R21, -RZ, R50.reuse.H0_H0 ;  /* 0x20000032ff157230 */ /* 0x100fe40000004100 */
[----:B------:R-:W-:Y:S01]  /*6a50*/  FFMA R10, R35, R37, R10 ;  /* 0x00000025230a7223 */ /* 0x000fe2000000000a */
[C---:B------:R-:W-:Y:S01]  /*6a60*/  FMUL R12, R33.reuse, R16 ;  /* 0x00000010210c7220 */ /* 0x040fe20000400000 */
[----:B------:R-:W-:Y:S02]  /*6a70*/  HADD2.F32 R36, -RZ, R50.H1_H1 ;  /* 0x30000032ff247230 */ /* 0x000fe40000004100 */
[C---:B------:R-:W-:Y:S01]  /*6a80*/  FMUL R13, R33.reuse, R17 ;  /* 0x00000011210d7220 */ /* 0x040fe20000400000 */
[--C-:B------:R-:W-:Y:S02]  /*6a90*/  HADD2.F32 R37, -RZ, R51.reuse.H0_H0 ;  /* 0x20000033ff257230 */ /* 0x100fe40000004100 */
[----:B------:R-:W-:Y:S01]  /*6aa0*/  FMUL R14, R33, R18 ;  /* 0x00000012210e7220 */ /* 0x000fe20000400000 */
[----:B------:R-:W-:Y:S02]  /*6ab0*/  HADD2.F32 R38, -RZ, R51.H1_H1 ;  /* 0x30000033ff267230 */ /* 0x000fe40000004100 */
[----:B------:R-:W-:Y:S01]  /*6ac0*/  FFMA R15, R35, R20, R15 ;  /* 0x00000014230f7223 */ /* 0x000fe2000000000f */
[----:B------:R-:W-:Y:S01]  /*6ad0*/  FMUL R19, R33, R19 ;  /* 0x0000001321137220 */ /* 0x000fe20000400000 */
[C---:B------:R-:W-:Y:S01]  /*6ae0*/  FFMA R12, R35.reuse, R21, R12 ;  /* 0x00000015230c7223 */ /* 0x040fe2000000000c */
[C---:B------:R-:W-:Y:S01]  /*6af0*/  FFMA R13, R35.reuse, R36, R13 ;  /* 0x00000024230d7223 */ /* 0x040fe2000000000d */
[C---:B------:R-:W-:Y:S01]  /*6b00*/  FFMA R14, R35.reuse, R37, R14 ;  /* 0x00000025230e7223 */ /* 0x040fe2000000000e */
[----:B------:R-:W-:Y:S01]  /*6b10*/  FFMA R19, R35, R38, R19 ;  /* 0x0000002623137223 */ /* 0x000fe20000000013 */
[----:B------:R-:W-:Y:S02]  /*6b20*/  F2FP.F16.F32.PACK_AB R46, R5, R4 ;  /* 0x00000004052e723e */ /* 0x000fe400000000ff */
[----:B------:R-:W-:Y:S02]  /*6b30*/  F2FP.F16.F32.PACK_AB R47, R11, R6 ;  /* 0x000000060b2f723e */ /* 0x000fe400000000ff */
[----:B------:R-:W-:Y:S02]  /*6b40*/  F2FP.F16.F32.PACK_AB R88, R9, R8 ;  /* 0x000000080958723e */ /* 0x000fe400000000ff */
[----:B------:R-:W-:Y:S01]  /*6b50*/  F2FP.F16.F32.PACK_AB R89, R15, R10 ;  /* 0x0000000a0f59723e */ /* 0x000fe200000000ff */
[----:B------:R1:W-:Y:S01]  /*6b60*/  STSM.16.M88.4 [R84+0x200], R44 ;  /* 0x0002002c54007844 */ /* 0x0003e20000000200 */
[----:B------:R-:W-:Y:S02]  /*6b70*/  F2FP.F16.F32.PACK_AB R90, R13, R12 ;  /* 0x0000000c0d5a723e */ /* 0x000fe400000000ff */
[----:B------:R-:W-:Y:S05]  /*6b80*/  F2FP.F16.F32.PACK_AB R91, R19, R14 ;  /* 0x0000000e135b723e */ /* 0x000fea00000000ff */
[----:B------:R1:W-:Y:S01]  /*6b90*/  STSM.16.M88.4 [R82+0x200], R88 ;  /* 0x0002005852007844 */ /* 0x0003e20000000200 */
[----:B------:R-:W-:Y:S01]  /*6ba0*/  @!PT LDS RZ, [RZ] ;  /* 0x00000000fffff984 */ /* 0x000fe20000000800 */
[----:B------:R-:W-:Y:S01]  /*6bb0*/  @!PT LDS RZ, [RZ] ;  /* 0x00000000fffff984 */ /* 0x000fe20000000800 */
[----:B------:R-:W-:Y:S01]  /*6bc0*/  @!PT LDS RZ, [RZ] ;  /* 0x00000000fffff984 */ /* 0x000fe20000000800 */
[----:B------:R-:W-:Y:S01]  /*6bd0*/  @!PT LDS RZ, [RZ] ;  /* 0x00000000fffff984 */ /* 0x000fe20000000800 */
[----:B------:R2:W-:Y:S07]  /*6be0*/  MEMBAR.ALL.CTA ;  /* 0x0000000000007992 */ /* 0x0005ee0000008000 */
[----:B--2---:R-:W2:Y:S02]  /*6bf0*/  FENCE.VIEW.ASYNC.S ;  /* 0x00000000000073c6 */ /* 0x004ea40000000000 */
[----:B--2---:R-:W-:Y:S06]  /*6c00*/  BAR.SYNC.DEFER_BLOCKING 0x1, 0x80 ;  /* 0x0042000000007b1d */ /* 0x004fec0000010000 */
[----:B------:R-:W-:Y:S05]  /*6c10*/  @P0 BRA `(.L_x_105) ;  /* 0x0000000000300947 */ /* 0x000fea0003800000 */
[----:B------:R-:W-:Y:S01]  /*6c20*/  UIADD3 UR6, UPT, UPT, UR50, 0x200, URZ ;  /* 0x0000020032067890 */ /* 0x000fe2000fffe0ff */
[----:B------:R-:W-:Y:S01]  /*6c30*/  R2UR UR42, R79 ;  /* 0x000000004f2a72ca */ /* 0x000fe200000e0000 */
[----:B------:R-:W-:Y:S01]  /*6c40*/  UIADD3 UR4, UP0, UPT, UR54, 0x680, URZ ;  /* 0x0000068036047890 */ /* 0x000fe2000ff1e0ff */
[----:B------:R-:W-:Y:S02]  /*6c50*/  R2UR UR43, R77 ;  /* 0x000000004d2b72ca */ /* 0x000fe400000e0000 */
[----:B------:R-:W-:Y:S01]  /*6c60*/  R2UR UR44, R78 ;  /* 0x000000004e2c72ca */ /* 0x000fe200000e0000 */
[----:B------:R-:W-:Y:S01]  /*6c70*/  IMAD.U32 R74, RZ, RZ, UR6 ;  /* 0x00000006ff4a7e24 */ /* 0x000fe2000f8e00ff */
[----:B------:R-:W-:Y:S04]  /*6c80*/  UIADD3.X UR5, UPT, UPT, URZ, UR55, URZ, UP0, !UPT ;  /* 0x00000037ff057290 */ /* 0x000fe800087fe4ff */
[----:B------:R-:W-:Y:S11]  /*6c90*/  R2UR UR40, R74 ;  /* 0x000000004a2872ca */ /* 0x000ff600000e0000 */
[----:B------:R-:W-:Y:S02]  /*6ca0*/  @!UPT UIADD3 URZ, UPT, UPT, URZ, URZ, URZ ;  /* 0x000000fffffff290 */ /* 0x000fe4000fffe0ff */
[----:B------:R2:W-:Y:S01]  /*6cb0*/  UTMASTG.4D.IM2COL [UR40], [UR4] ;  /* 0x00000028040073b5 */ /* 0x0005e20008058000 */
[----:B------:R0:W-:Y:S01]  /*6cc0*/  UTMACMDFLUSH ;  /* 0x00000000000079b7 */ /* 0x0001e20000000000 */
[----:B--2---:R-:W-:Y:S04]  /*6cd0*/  DEPBAR.LE SB0, 0x1 ;  /* 0x000080400000791a */ /* 0x004fe80000000000 */
.L_x_105:
[----:B------:R-:W-:Y:S05]  /*6ce0*/  BSYNC.RECONVERGENT B0 ;  /* 0x0000000000007941 */ /* 0x000fea0003800200 */
.L_x_104:
[----:B------:R-:W-:Y:S01]  /*6cf0*/  BAR.SYNC.DEFER_BLOCKING 0x1, 0x80 ;  /* 0x0042000000007b1d */ /* 0x000fe20000010000 */
[----:B------:R-:W-:Y:S01]  /*6d00*/  ISETP.NE.AND P1, PT, R81, RZ, PT ;  /* 0x000000ff5100720c */ /* 0x000fe20003f25270 */
[----:B------:R-:W-:Y:S01]  /*6d10*/  UISETP.NE.AND UP0, UPT, UR52, URZ, UPT ;  /* 0x000000ff3400728c */ /* 0x000fe2000bf05270 */
[----:B------:R-:W-:Y:S11]  /*6d20*/  LEA R4, R39, UR50, 0x3 ;  /* 0x0000003227047c11 */ /* 0x000ff6000f8e18ff */
[----:B------:R-:W-:Y:S01]  /*6d30*/  @P1 SHF.L.U32 R3, R70, 0x1f, RZ ;  /* 0x0000001f46031819 */ /* 0x000fe200000006ff */
[----:B------:R-:W-:Y:S06]  /*6d40*/  BRA.U !UP0, `(.L_x_106) ;  /* 0x0000000108247547 */ /* 0x000fec000b800000 */
[----:B------:R-:W2:Y:S01]  /*6d50*/  S2R R0, SR_CgaCtaId ;  /* 0x0000000000007919 */ /* 0x000ea20000008800 */
[----:B------:R-:W-:Y:S01]  /*6d60*/  IMAD.U32 R2, RZ, RZ, UR56 ;  /* 0x00000038ff027e24 */ /* 0x000fe2000f8e00ff */
[----:B------:R-:W-:Y:S04]  /*6d70*/  UIADD3 UR56, UPT, UPT, UR56, 0x1, URZ ;  /* 0x0000000138387890 */ /* 0x000fe8000fffe0ff */
[----:B------:R-:W-:Y:S01]  /*6d80*/  @P1 LEA R2, R2, UR50, 0x3 ;  /* 0x0000003202021c11 */ /* 0x000fe2000f8e18ff */
[----:B------:R-:W-:Y:S04]  /*6d90*/  UISETP.NE.AND UP0, UPT, UR56, 0x4, UPT ;  /* 0x000000043800788c */ /* 0x000fe8000bf05270 */
[----:B------:R-:W-:Y:S01]  /*6da0*/  @P1 VIADD R5, R2, 0x130 ;  /* 0x0000013002051836 */ /* 0x000fe20000000000 */
[----:B------:R-:W-:Y:S04]  /*6db0*/  USEL UR56, UR56, URZ, UP0 ;  /* 0x000000ff38387287 */ /* 0x000fe80008000000 */
[----:B--2---:R-:W-:Y:S04]  /*6dc0*/  @P1 PRMT R0, R0, 0x654, R5 ;  /* 0x0000065400001816 */ /* 0x004fe80000000005 */
[----:B------:R2:W-:Y:S04]  /*6dd0*/  @P1 SYNCS.ARRIVE.TRANS64.RED.A1T0 RZ, [R0+URZ], RZ ;  /* 0x000000ff00ff19a7 */ /* 0x0005e800081004ff */
.L_x_106:
[----:B------:R-:W4:Y:S01]  /*6de0*/  @P1 SYNCS.PHASECHK.TRANS64.TRYWAIT P0, [R4+URZ+0x110], R3 ;  /* 0x00011003040015a7 */ /* 0x000f2200080011ff */
[----:B------:R-:W-:Y:S01]  /*6df0*/  BSSY B1, `(.L_x_107) ;  /* 0x0000013000017945 */ /* 0x000fe20003800000 */
[----:B----4-:R-:W-:Y:S03]  /*6e00*/  @P1 SEL R85, RZ, 0x1, !P0 ;  /* 0x00000001ff551807 */ /* 0x010fe60004000000 */
[----:B------:R-:W-:Y:S05]  /*6e10*/  @!P1 BRA `(.L_x_108) ;  /* 0x0000000000409947 */ /* 0x000fea0003800000 */
[----:B------:R-:W-:Y:S01]  /*6e20*/  ISETP.NE.AND P1, PT, R87, RZ, PT ;  /* 0x000000ff5700720c */ /* 0x000fe20003f25270 */
[----:B------:R-:W-:Y:S01]  /*6e30*/  BSSY B0, `(.L_x_109) ;  /* 0x0000009000007945 */ /* 0x000fe20003800000 */
[----:B------:R-:W-:Y:S11]  /*6e40*/  ISETP.NE.AND P0, PT, R85, RZ, PT ;  /* 0x000000ff5500720c */ /* 0x000ff60003f05270 */
[----:B------:R-:W-:Y:S05]  /*6e50*/  @P1 IMAD R2, R39, 0x1000, R86 ;  /* 0x0000100027021824 */ /* 0x000fea00078e0256 */
[----:B--2---:R-:W-:Y:S05]  /*6e60*/  @P1 IADD3 R0, PT, PT, R2, UR50, RZ ;  /* 0x0000003202001c10 */ /* 0x004fea000fffe0ff */
[----:B------:R-:W-:Y:S01]  /*6e70*/  @P1 IMAD.IADD R0, R75, 0x1, R0 ;  /* 0x000000014b001824 */ /* 0x000fe200078e0200 */
[----:B------:R-:W-:Y:S06]  /*6e80*/  @P0 BRA `(.L_x_110) ;  /* 0x00000000000c0947 */ /* 0x000fec0003800000 */
[----:B------:R-:W-:Y:S04]  /*6e90*/  SHF.L.U32 R3, R70, 0x1f, RZ ;  /* 0x0000001f46037819 */ /* 0x000fe800000006ff */
[----:B------:R-:W2:Y:S02]  /*6ea0*/  SYNCS.PHASECHK.TRANS64.TRYWAIT P0, [R4+URZ+0x110], R3 ;  /* 0x00011003040075a7 */ /* 0x000ea400080011ff */
[----:B--2---:R-:W-:Y:S05]  /*6eb0*/  @!P0 BRA `(.L_x_111) ;  /* 0x0000002800648947 */ /* 0x004fea0003800000 */
.L_x_110:
[----:B------:R-:W-:Y:S05]  /*6ec0*/  BSYNC B0 ;  /* 0x0000000000007941 */ /* 0x000fea0003800000 */
.L_x_109:
[----:B------:R-:W-:Y:S02]  /*6ed0*/  ISETP.NE.AND P0, PT, R87, RZ, PT ;  /* 0x000000ff5700720c */ /* 0x000fe40003f05270 */
[----:B------:R-:W-:Y:S11]  /*6ee0*/  IADD3 R39, PT, PT, R39, 0x1, RZ ;  /* 0x0000000127277810 */ /* 0x000ff60007ffe0ff */
[----:B------:R-:W-:Y:S05]  /*6ef0*/  @P0 WARPSYNC.ALL ;  /* 0x0000000000000948 */ /* 0x000fea0003800000 */
[----:B------:R4:W1:Y:S04]  /*6f00*/  @P0 LDSM.16.M88.4 R40, [R2+UR50+0x200] ;  /* 0x000200320228083b */ /* 0x0008680008000200 */
[----:B------:R4:W1:Y:S02]  /*6f10*/  @P0 LDSM.16.M88.4 R48, [R0+0x200] ;  /* 0x000200000030083b */ /* 0x0008640000000200 */
.L_x_108:
[----:B------:R-:W-:Y:S05]  /*6f20*/  BSYNC B1 ;  /* 0x0000000000017941 */ /* 0x000fea0003800000 */
.L_x_107:
[----:B--2-4-:R-:W-:Y:S05]  /*6f30*/  VIADD R0, R34, 0x20 ;  /* 0x0000002022007836 */ /* 0x014fea0000000000 */
[----:B------:R-:W-:Y:S04]  /*6f40*/  SHF.R.U32.HI R0, RZ, 0x15, R0 ;  /* 0x00000015ff007819 */ /* 0x000fe80000011600 */
[----:B------:R-:W-:Y:S11]  /*6f50*/  LOP3.LUT P0, RZ, R0, 0x3, R73, 0x48, !PT ;  /* 0x0000000300ff7812 */ /* 0x000ff60007804849 */
[----:B------:R-:W-:Y:S02]  /*6f60*/  @!UPT UIADD3 URZ, UPT, UPT, URZ, URZ, URZ ;  /* 0x000000fffffff290 */ /* 0x000fe4000fffe0ff */
[----:B------:R-:W-:Y:S05]  /*6f70*/  @!P0 BRA `(.L_x_112) ;  /* 0x0000000000408947 */ /* 0x000fea0003800000 */
[----:B------:R-:W2:Y:S01]  /*6f80*/  LDCU.64 UR8, c[0x4][0x70] ;  /* 0x01000e00ff0877ac */ /* 0x000ea20008000a00 */
[----:B------:R-:W-:Y:S01]  /*6f90*/  MOV R3, 0x0 ;  /* 0x0000000000037802 */ /* 0x000fe20000000f00 */
[----:B------:R-:W-:Y:S02]  /*6fa0*/  HFMA2 R12, -RZ, RZ, 0, 5.9604644775390625e-08 ;  /* 0x00000001ff0c7431 */ /* 0x000fe400000001ff */
[----:B------:R-:W-:Y:S02]  /*6fb0*/  IMAD.MOV.U32 R8, RZ, RZ, 0x192 ;  /* 0x00000192ff087424 */ /* 0x000fe400078e00ff */
[----:B------:R-:W-:Y:S01]  /*6fc0*/  IMAD.MOV.U32 R13, RZ, RZ, RZ ;  /* 0x000000ffff0d7224 */ /* 0x000fe200078e00ff */
[----:B------:R-:W4:Y:S01]  /*6fd0*/  LDCU.64 UR6, c[0x4][0x78] ;  /* 0x01000f00ff0677ac */ /* 0x000f220008000a00 */
[----:B------:R-:W1:Y:S01]  /*6fe0*/  LDC.64 R2, c[0x4][R3] ;  /* 0x0100000003027b82 */ /* 0x000e620000000a00 */
[----:B------:R-:W5:Y:S01]  /*6ff0*/  LDCU.64 UR4, c[0x4][0x10] ;  /* 0x01000200ff0477ac */ /* 0x000f620008000a00 */
[----:B--2---:R-:W-:Y:S01]  /*7000*/  MOV R5, UR9 ;  /* 0x0000000900057c02 */ /* 0x004fe20008000f00 */
[----:B------:R-:W-:Y:S01]  /*7010*/  IMAD.U32 R4, RZ, RZ, UR8 ;  /* 0x00000008ff047e24 */ /* 0x000fe2000f8e00ff */
[----:B----4-:R-:W-:Y:S01]  /*7020*/  MOV R7, UR7 ;  /* 0x0000000700077c02 */ /* 0x010fe20008000f00 */
[----:B------:R-:W-:Y:S01]  /*7030*/  IMAD.U32 R6, RZ, RZ, UR6 ;  /* 0x00000006ff067e24 */ /* 0x000fe2000f8e00ff */
[----:B-----5:R-:W-:Y:S01]  /*7040*/  MOV R11, UR5 ;  /* 0x00000005000b7c02 */ /* 0x020fe20008000f00 */
[----:B------:R-:W-:Y:S02]  /*7050*/  IMAD.U32 R10, RZ, RZ, UR4 ;  /* 0x00000004ff0a7e24 */ /* 0x000fe4000f8e00ff */
[----:B------:R-:W-:Y:S07]  /*7060*/  LEPC R20, `(.L_x_112) ;  /* 0x000000001014794e */ /* 0x000fee0000000000 */
[----:B-1-3--:R-:W-:Y:S05]  /*7070*/  CALL.ABS.NOINC R2 ;  /* 0x0000000002007343 */ /* 0x00afea0003c00000 */
.L_x_112:
[----:B------:R-:W-:Y:S01]  /*7080*/  ISETP.NE.AND P6, PT, R81, RZ, PT ;  /* 0x000000ff5100720c */ /* 0x000fe20003fc5270 */
[----:B------:R-:W-:Y:S05]  /*7090*/  WARPSYNC.ALL ;  /* 0x0000000000007948 */ /* 0x000fea0003800000 */
[----:B------:R-:W-:Y:S01]  /*70a0*/  R2UR UR4, R34 ;  /* 0x00000000220472ca */ /* 0x000fe200000e0000 */
[--C-:B-1----:R-:W-:Y:S01]  /*70b0*/  HADD2.F32 R20, -RZ, R40.reuse.H0_H0 ;  /* 0x20000028ff147230 */ /* 0x102fe20000004100 */
[----:B------:R-:W1:Y:S01]  /*70c0*/  S2R R92, SR_CgaCtaId ;  /* 0x00000000005c7919 */ /* 0x000e620000008800 */
[----:B------:R-:W-:Y:S01]  /*70d0*/  HADD2.F32 R21, -RZ, R40.H1_H1 ;  /* 0x30000028ff157230 */ /* 0x000fe20000004100 */
[----:B------:R-:W-:Y:S01]  /*70e0*/  ISETP.NE.AND P0, PT, R72, RZ, PT ;  /* 0x000000ff4800720c */ /* 0x000fe20003f05270 */
[----:B------:R-:W-:Y:S01]  /*70f0*/  HADD2.F32 R36, -RZ, R41.H1_H1 ;  /* 0x30000029ff247230 */ /* 0x000fe20000004100 */
[----:B------:R-:W-:Y:S01]  /*7100*/  MOV R93, UR56 ;  /* 0x00000038005d7c02 */ /* 0x000fe20008000f00 */
[----:B------:R-:W-:Y:S01]  /*7110*/  HADD2.F32 R37, -RZ, R49.H0_H0 ;  /* 0x20000031ff257230 */ /* 0x000fe20000004100 */
[----:B------:R-:W-:Y:S01]  /*7120*/  BSSY.RECONVERGENT B0, `(.L_x_113) ;  /* 0x000004f000007945 */ /* 0x000fe20003800200 */
[----:B------:R-:W-:Y:S01]  /*7130*/  HADD2.F32 R38, -RZ, R51.H1_H1 ;  /* 0x30000033ff267230 */ /* 0x000fe20000004100 */
[----:B------:R-:W-:Y:S03]  /*7140*/  @P6 LEA R93, R93, UR50, 0x3 ;  /* 0x000000325d5d6c11 */ /* 0x000fe6000f8e18ff */
[----:B------:R-:W2:Y:S01]  /*7150*/  LDTM.16dp256bit.x4 R4, tmem[UR4+0x20] ;  /* 0x00002004000479ee */ /* 0x000ea20008120000 */
[----:B------:R-:W-:Y:S01]  /*7160*/  @P6 IADD3 R93, PT, PT, R93, 0x130, RZ ;  /* 0x000001305d5d6810 */ /* 0x000fe20007ffe0ff */
[C---:B--2---:R-:W-:Y:S01]  /*7170*/  FMUL R0, R33.reuse, R4 ;  /* 0x0000000421007220 */ /* 0x044fe20000400000 */
[C---:B------:R-:W-:Y:S01]  /*7180*/  FMUL R2, R33.reuse, R5 ;  /* 0x0000000521027220 */ /* 0x040fe20000400000 */
[C---:B------:R-:W-:Y:S01]  /*7190*/  FMUL R3, R33.reuse, R6 ;  /* 0x0000000621037220 */ /* 0x040fe20000400000 */
[----:B------:R-:W-:Y:S01]  /*71a0*/  FMUL R7, R33, R7 ;  /* 0x0000000721077220 */ /* 0x000fe20000400000 */
[C---:B------:R-:W-:Y:S01]  /*71b0*/  FFMA R0, R35.reuse, R20, R0 ;  /* 0x0000001423007223 */ /* 0x040fe20000000000 */
[----:B------:R-:W-:Y:S02]  /*71c0*/  HADD2.F32 R20, -RZ, R41.H0_H0 ;  /* 0x20000029ff147230 */ /* 0x000fe40000004100 */
[----:B------:R-:W-:Y:S01]  /*71d0*/  FFMA R2, R35, R21, R2 ;  /* 0x0000001523027223 */ /* 0x000fe20000000002 */
[C---:B------:R-:W-:Y:S01]  /*71e0*/  FMUL R4, R33.reuse, R8 ;  /* 0x0000000821047220 */ /* 0x040fe20000400000 */
[----:B------:R-:W-:Y:S01]  /*71f0*/  FMUL R5, R33, R9 ;  /* 0x0000000921057220 */ /* 0x000fe20000400000 */
[--C-:B------:R-:W-:Y:S02]  /*7200*/  HADD2.F32 R21, -RZ, R43.reuse.H0_H0 ;  /* 0x2000002bff157230 */ /* 0x100fe40000004100 */
[C---:B------:R-:W-:Y:S01]  /*7210*/  FFMA R3, R35.reuse, R20, R3 ;  /* 0x0000001423037223 */ /* 0x040fe20000000003 */
[--C-:B------:R-:W-:Y:S01]  /*7220*/  HADD2.F32 R20, -RZ, R42.reuse.H0_H0 ;  /* 0x2000002aff147230 */ /* 0x100fe20000004100 */
[----:B------:R-:W-:Y:S01]  /*7230*/  F2FP.F16.F32.PACK_AB R44, R2, R0 ;  /* 0x00000000022c723e */ /* 0x000fe200000000ff */
[----:B------:R-:W-:Y:S01]  /*7240*/  FFMA R7, R35, R36, R7 ;  /* 0x0000002423077223 */ /* 0x000fe20000000007 */
[----:B------:R-:W-:Y:S02]  /*7250*/  HADD2.F32 R36, -RZ, R42.H1_H1 ;  /* 0x3000002aff247230 */ /* 0x000fe40000004100 */
[----:B------:R-:W-:Y:S01]  /*7260*/  FMUL R6, R33, R10 ;  /* 0x0000000a21067220 */ /* 0x000fe20000400000 */
[----:B------:R-:W-:Y:S01]  /*7270*/  FFMA R4, R35, R20, R4 ;  /* 0x0000001423047223 */ /* 0x000fe20000000004 */
[----:B------:R-:W-:Y:S01]  /*7280*/  HADD2.F32 R20, -RZ, R43.H1_H1 ;  /* 0x3000002bff147230 */ /* 0x000fe20000004100 */
[----:B------:R-:W-:Y:S01]  /*7290*/  F2FP.F16.F32.PACK_AB R45, R7, R3 ;  /* 0x00000003072d723e */ /* 0x000fe200000000ff */
[----:B------:R-:W-:Y:S01]  /*72a0*/  FFMA R5, R35, R36, R5 ;  /* 0x0000002423057223 */ /* 0x000fe20000000005 */
[----:B------:R-:W-:Y:S01]  /*72b0*/  FMUL R11, R33, R11 ;  /* 0x0000000b210b7220 */ /* 0x000fe20000400000 */
[----:B------:R-:W-:Y:S01]  /*72c0*/  FFMA R6, R35, R21, R6 ;  /* 0x0000001523067223 */ /* 0x000fe20000000006 */
[--C-:B------:R-:W-:Y:S02]  /*72d0*/  HADD2.F32 R21, -RZ, R48.reuse.H0_H0 ;  /* 0x20000030ff157230 */ /* 0x100fe40000004100 */
[----:B------:R-:W-:Y:S01]  /*72e0*/  FMUL R8, R33, R12 ;  /* 0x0000000c21087220 */ /* 0x000fe20000400000 */
[----:B------:R-:W-:Y:S01]  /*72f0*/  FFMA R11, R35, R20, R11 ;  /* 0x00000014230b7223 */ /* 0x000fe2000000000b */
[----:B------:R-:W-:Y:S02]  /*7300*/  HADD2.F32 R20, -RZ, R48.H1_H1 ;  /* 0x30000030ff147230 */ /* 0x000fe40000004100 */
[----:B------:R-:W-:Y:S01]  /*7310*/  FMUL R9, R33, R13 ;  /* 0x0000000d21097220 */ /* 0x000fe20000400000 */
[----:B------:R-:W-:Y:S01]  /*7320*/  FFMA R8, R35, R21, R8 ;  /* 0x0000001523087223 */ /* 0x000fe20000000008 */
[C---:B------:R-:W-:Y:S01]  /*7330*/  FMUL R10, R33.reuse, R14 ;  /* 0x0000000e210a7220 */ /* 0x040fe20000400000 */
[----:B------:R-:W-:Y:S01]  /*7340*/  FMUL R15, R33, R15 ;  /* 0x0000000f210f7220 */ /* 0x000fe20000400000 */
[C---:B------:R-:W-:Y:S01]  /*7350*/  FFMA R9, R35.reuse, R20, R9 ;  /* 0x0000001423097223 */ /* 0x040fe20000000009 */
[----:B------:R-:W-:Y:S02]  /*7360*/  HADD2.F32 R20, -RZ, R49.H1_H1 ;  /* 0x30000031ff147230 */ /* 0x000fe40000004100 */
[----:B------:R-:W-:Y:S01]  /*7370*/  FFMA R10, R35, R37, R10 ;  /* 0x00000025230a7223 */ /* 0x000fe2000000000a */
[--C-:B------:R-:W-:Y:S02]  /*7380*/  HADD2.F32 R21, -RZ, R50.reuse.H0_H0 ;  /* 0x20000032ff157230 */ /* 0x100fe40000004100 */
[C---:B------:R-:W-:Y:S01]  /*7390*/  FMUL R12, R33.reuse, R16 ;  /* 0x00000010210c7220 */ /* 0x040fe20000400000 */
[----:B------:R-:W-:Y:S02]  /*73a0*/  HADD2.F32 R36, -RZ, R50.H1_H1 ;  /* 0x30000032ff247230 */ /* 0x000fe40000004100 */
[C---:B------:R-:W-:Y:S01]  /*73b0*/  FMUL R13, R33.reuse, R17 ;  /* 0x00000011210d7220 */ /* 0x040fe20000400000 */
[----:B------:R-:W-:Y:S02]  /*73c0*/  HADD2.F32 R37, -RZ, R51.H0_H0 ;  /* 0x20000033ff257230 */ /* 0x000fe40000004100 */
[----:B------:R-:W-:Y:S01]  /*73d0*/  FMUL R14, R33, R18 ;  /* 0x00000012210e7220 */ /* 0x000fe20000400000 */
        /* <DEDUP_REMOVED lines=12> */
[----:B------:R-:W-:Y:S02]  /*74a0*/  F2FP.F16.F32.PACK_AB R91, R19, R14 ;  /* 0x0000000e135b723e */ /* 0x000fe400000000ff */
[----:B------:R-:W-:Y:S02]  /*74b0*/  LEA R16, R39, UR50, 0x3 ;  /* 0x0000003227107c11 */ /* 0x000fe4000f8e18ff */
[----:B------:R-:W-:Y:S01]  /*74c0*/  @P6 SHF.L.U32 R17, R70, 0x1f, RZ ;  /* 0x0000001f46116819 */ /* 0x000fe200000006ff */
[----:B------:R2:W-:Y:S01]  /*74d0*/  STSM.16.M88.4 [R82+0x1200], R88 ;  /* 0x0012005852007844 */ /* 0x0005e20000000200 */
[----:B-1----:R-:W-:Y:S01]  /*74e0*/  @P6 PRMT R93, R92, 0x654, R93 ;  /* 0x000006545c5d6816 */ /* 0x002fe2000000005d */
[----:B------:R-:W-:Y:S01]  /*74f0*/  @!PT LDS RZ, [RZ] ;  /* 0x00000000fffff984 */ /* 0x000fe20000000800 */
[----:B------:R-:W-:Y:S01]  /*7500*/  @!PT LDS RZ, [RZ] ;  /* 0x00000000fffff984 */ /* 0x000fe20000000800 */
[----:B------:R-:W-:Y:S01]  /*7510*/  @!PT LDS RZ, [RZ] ;  /* 0x00000000fffff984 */ /* 0x000fe20000000800 */
[----:B------:R-:W-:Y:S01]  /*7520*/  @!PT LDS RZ, [RZ] ;  /* 0x00000000fffff984 */ /* 0x000fe20000000800 */
[----:B------:R1:W-:Y:S06]  /*7530*/  MEMBAR.ALL.CTA ;  /* 0x0000000000007992 */ /* 0x0003ec0000008000 */
[----:B-1----:R-:W1:Y:S02]  /*7540*/  FENCE.VIEW.ASYNC.S ;  /* 0x00000000000073c6 */ /* 0x002e640000000000 */
[----:B-1----:R-:W-:Y:S06]  /*7550*/  BAR.SYNC.DEFER_BLOCKING 0x1, 0x80 ;  /* 0x0042000000007b1d */ /* 0x002fec0000010000 */
[----:B------:R-:W-:Y:S05]  /*7560*/  @P0 BRA `(.L_x_114) ;  /* 0x0000000000280947 */ /* 0x000fea0003800000 */
[----:B------:R-:W-:Y:S01]  /*7570*/  R2UR UR10, R79 ;  /* 0x000000004f0a72ca */ /* 0x000fe200000e0000 */
[----:B------:R-:W-:Y:S01]  /*7580*/  UIADD3 UR4, UP0, UPT, UR54, 0x680, URZ ;  /* 0x0000068036047890 */ /* 0x000fe2000ff1e0ff */
[----:B------:R-:W-:Y:S01]  /*7590*/  R2UR UR11, R77 ;  /* 0x000000004d0b72ca */ /* 0x000fe200000e0000 */
[----:B------:R-:W-:Y:S01]  /*75a0*/  UIADD3 UR9, UPT, UPT, UR41, 0x20, URZ ;  /* 0x0000002029097890 */ /* 0x000fe2000fffe0ff */
[----:B------:R-:W-:Y:S01]  /*75b0*/  R2UR UR12, R78 ;  /* 0x000000004e0c72ca */ /* 0x000fe200000e0000 */
[----:B------:R-:W-:Y:S02]  /*75c0*/  UIADD3 UR8, UPT, UPT, UR50, 0x1200, URZ ;  /* 0x0000120032087890 */ /* 0x000fe4000fffe0ff */
[----:B------:R-:W-:Y:S10]  /*75d0*/  UIADD3.X UR5, UPT, UPT, URZ, UR55, URZ, UP0, !UPT ;  /* 0x00000037ff057290 */ /* 0x000ff400087fe4ff */
[----:B------:R1:W-:Y:S01]  /*75e0*/  UTMASTG.4D.IM2COL [UR8], [UR4] ;  /* 0x00000008040073b5 */ /* 0x0003e20008058000 */
[----:B------:R0:W-:Y:S01]  /*75f0*/  UTMACMDFLUSH ;  /* 0x00000000000079b7 */ /* 0x0001e20000000000 */
[----:B-1----:R-:W-:Y:S04]  /*7600*/  DEPBAR.LE SB0, 0x1 ;  /* 0x000080400000791a */ /* 0x002fe80000000000 */
.L_x_114:
[----:B------:R-:W-:Y:S05]  /*7610*/  BSYNC.RECONVERGENT B0 ;  /* 0x0000000000007941 */ /* 0x000fea0003800200 */
.L_x_113:
[----:B------:R-:W-:Y:S01]  /*7620*/  BAR.SYNC.DEFER_BLOCKING 0x1, 0x80 ;  /* 0x0042000000007b1d */ /* 0x000fe20000010000 */
[----:B------:R-:W-:Y:S04]  /*7630*/  UIADD3 UR40, UPT, UPT, UR56, 0x1, URZ ;  /* 0x0000000138287890 */ /* 0x000fe8000fffe0ff */
[----:B------:R-:W-:Y:S04]  /*7640*/  UISETP.NE.AND UP0, UPT, UR40, 0x4, UPT ;  /* 0x000000042800788c */ /* 0x000fe8000bf05270 */
[----:B------:R-:W-:Y:S01]  /*7650*/  USEL UR40, UR40, URZ, UP0 ;  /* 0x000000ff28287287 */ /* 0x000fe20008000000 */
[----:B------:R1:W-:Y:S01]  /*7660*/  @P6 SYNCS.ARRIVE.TRANS64.RED.A1T0 RZ, [R93+URZ], RZ ;  /* 0x000000ff5dff69a7 */ /* 0x0003e200081004ff */
[----:B------:R-:W-:Y:S01]  /*7670*/  BSSY B1, `(.L_x_115) ;  /* 0x0000014000017945 */ /* 0x000fe20003800000 */
[----:B------:R-:W4:Y:S02]  /*7680*/  @P6 SYNCS.PHASECHK.TRANS64.TRYWAIT P0, [R16+URZ+0x110], R17 ;  /* 0x00011011100065a7 */ /* 0x000f2400080011ff */
[----:B----4-:R-:W-:Y:S01]  /*7690*/  @P6 SEL R85, RZ, 0x1, !P0 ;  /* 0x00000001ff556807 */ /* 0x010fe20004000000 */
[----:B-1----:R-:W-:Y:S06]  /*76a0*/  @!P6 BRA `(.L_x_116) ;  /* 0x000000000040e947 */ /* 0x002fec0003800000 */
[----:B------:R-:W-:Y:S01]  /*76b0*/  ISETP.NE.AND P1, PT, R87, RZ, PT ;  /* 0x000000ff5700720c */ /* 0x000fe20003f25270 */
[----:B------:R-:W-:Y:S01]  /*76c0*/  BSSY B0, `(.L_x_117) ;  /* 0x0000009000007945 */ /* 0x000fe20003800000 */
[----:B------:R-:W-:Y:S11]  /*76d0*/  ISETP.NE.AND P0, PT, R85, RZ, PT ;  /* 0x000000ff5500720c */ /* 0x000ff60003f05270 */
[----:B------:R-:W-:Y:S05]  /*76e0*/  @P1 IMAD R2, R39, 0x1000, R86 ;  /* 0x0000100027021824 */ /* 0x000fea00078e0256 */
[----:B------:R-:W-:Y:S05]  /*76f0*/  @P1 IADD3 R0, PT, PT, R2, UR50, RZ ;  /* 0x0000003202001c10 */ /* 0x000fea000fffe0ff */
[----:B------:R-:W-:Y:S01]  /*7700*/  @P1 IMAD.IADD R0, R75, 0x1, R0 ;  /* 0x000000014b001824 */ /* 0x000fe200078e0200 */
[----:B------:R-:W-:Y:S06]  /*7710*/  @P0 BRA `(.L_x_118) ;  /* 0x00000000000c0947 */ /* 0x000fec0003800000 */
[----:B------:R-:W-:Y:S04]  /*7720*/  SHF.L.U32 R3, R70, 0x1f, RZ ;  /* 0x0000001f46037819 */ /* 0x000fe800000006ff */
[----:B------:R-:W1:Y:S02]  /*7730*/  SYNCS.PHASECHK.TRANS64.TRYWAIT P0, [R16+URZ+0x110], R3 ;  /* 0x00011003100075a7 */ /* 0x000e6400080011ff */
[----:B-1----:R-:W-:Y:S05]  /*7740*/  @!P0 BRA `(.L_x_119) ;  /* 0x0000002000548947 */ /* 0x002fea0003800000 */
.L_x_118:
[----:B------:R-:W-:Y:S05]  /*7750*/  BSYNC B0 ;  /* 0x0000000000007941 */ /* 0x000fea0003800000 */
.L_x_117:
[----:B------:R-:W-:Y:S02]  /*7760*/  ISETP.NE.AND P0, PT, R87, RZ, PT ;  /* 0x000000ff5700720c */ /* 0x000fe40003f05270 */
[----:B------:R-:W-:Y:S11]  /*7770*/  IADD3 R39, PT, PT, R39, 0x1, RZ ;  /* 0x0000000127277810 */ /* 0x000ff60007ffe0ff */
[----:B------:R-:W-:Y:S05]  /*7780*/  @P0 WARPSYNC.ALL ;  /* 0x0000000000000948 */ /* 0x000fea0003800000 */
[----:B------:R4:W1:Y:S04]  /*7790*/  @P0 LDSM.16.M88.4 R40, [R2+UR50+0x200] ;  /* 0x000200320228083b */ /* 0x0008680008000200 */
[----:B------:R4:W1:Y:S02]  /*77a0*/  @P0 LDSM.16.M88.4 R48, [R0+0x200] ;  /* 0x000200000030083b */ /* 0x0008640000000200 */
.L_x_116:
[----:B------:R-:W-:Y:S05]  /*77b0*/  BSYNC B1 ;  /* 0x0000000000017941 */ /* 0x000fea0003800000 */
.L_x_115:
[----:B----4-:R-:W-:Y:S05]  /*77c0*/  VIADD R0, R34, 0x40 ;  /* 0x0000004022007836 */ /* 0x010fea0000000000 */
[----:B------:R-:W-:Y:S04]  /*77d0*/  SHF.R.U32.HI R0, RZ, 0x15, R0 ;  /* 0x00000015ff007819 */ /* 0x000fe80000011600 */
[----:B------:R-:W-:Y:S11]  /*77e0*/  LOP3.LUT P0, RZ, R0, 0x3, R73, 0x48, !PT ;  /* 0x0000000300ff7812 */ /* 0x000ff60007804849 */
[----:B------:R-:W-:Y:S02]  /*77f0*/  @!UPT UIADD3 URZ, UPT, UPT, URZ, URZ, URZ ;  /* 0x000000fffffff290 */ /* 0x000fe4000fffe0ff */
[----:B------:R-:W-:Y:S05]  /*7800*/  @!P0 BRA `(.L_x_120) ;  /* 0x0000000000408947 */ /* 0x000fea0003800000 */
[----:B------:R-:W4:Y:S01]  /*7810*/  LDCU.64 UR8, c[0x4][0x70] ;  /* 0x01000e00ff0877ac */ /* 0x000f220008000a00 */
[----:B-1----:R-:W-:Y:S01]  /*7820*/  MOV R3, 0x0 ;  /* 0x0000000000037802 */ /* 0x002fe20000000f00 */
[----:B------:R-:W-:Y:S02]  /*7830*/  HFMA2 R12, -RZ, RZ, 0, 5.9604644775390625e-08 ;  /* 0x00000001ff0c7431 */ /* 0x000fe400000001ff */
[----:B------:R-:W-:Y:S02]  /*7840*/  IMAD.MOV.U32 R8, RZ, RZ, 0x192 ;  /* 0x00000192ff087424 */ /* 0x000fe400078e00ff */
[----:B------:R-:W-:Y:S01]  /*7850*/  IMAD.MOV.U32 R13, RZ, RZ, RZ ;  /* 0x000000ffff0d7224 */ /* 0x000fe200078e00ff */
[----:B------:R-:W1:Y:S01]  /*7860*/  LDCU.64 UR6, c[0x4][0x78] ;  /* 0x01000f00ff0677ac */ /* 0x000e620008000a00 */
[----:B------:R-:W2:Y:S01]  /*7870*/  LDC.64 R2, c[0x4][R3] ;  /* 0x0100000003027b82 */ /* 0x000ea20000000a00 */
[----:B------:R-:W5:Y:S01]  /*7880*/  LDCU.64 UR4, c[0x4][0x10] ;  /* 0x01000200ff0477ac */ /* 0x000f620008000a00 */
[----:B----4-:R-:W-:Y:S01]  /*7890*/  MOV R5, UR9 ;  /* 0x0000000900057c02 */ /* 0x010fe20008000f00 */
[----:B------:R-:W-:Y:S01]  /*78a0*/  IMAD.U32 R4, RZ, RZ, UR8 ;  /* 0x00000008ff047e24 */ /* 0x000fe2000f8e00ff */
[----:B-1----:R-:W-:Y:S01]  /*78b0*/  MOV R7, UR7 ;  /* 0x0000000700077c02 */ /* 0x002fe20008000f00 */
[----:B------:R-:W-:Y:S01]  /*78c0*/  IMAD.U32 R6, RZ, RZ, UR6 ;  /* 0x00000006ff067e24 */ /* 0x000fe2000f8e00ff */
[----:B-----5:R-:W-:Y:S01]  /*78d0*/  MOV R11, UR5 ;  /* 0x00000005000b7c02 */ /* 0x020fe20008000f00 */
[----:B------:R-:W-:Y:S02]  /*78e0*/  IMAD.U32 R10, RZ, RZ, UR4 ;  /* 0x00000004ff0a7e24 */ /* 0x000fe4000f8e00ff */
[----:B------:R-:W-:Y:S07]  /*78f0*/  LEPC R20, `(.L_x_120) ;  /* 0x000000001014794e */ /* 0x000fee0000000000 */
[----:B--23--:R-:W-:Y:S05]  /*7900*/  CALL.ABS.NOINC R2 ;  /* 0x0000000002007343 */ /* 0x00cfea0003c00000 */
.L_x_120:
[----:B------:R-:W-:Y:S01]  /*7910*/  ISETP.NE.AND P6, PT, R81, RZ, PT ;  /* 0x000000ff5100720c */ /* 0x000fe20003fc5270 */
[----:B------:R-:W-:Y:S05]  /*7920*/  WARPSYNC.ALL ;  /* 0x0000000000007948 */ /* 0x000fea0003800000 */
[----:B------:R-:W-:Y:S01]  /*7930*/  R2UR UR4, R34 ;  /* 0x00000000220472ca */ /* 0x000fe200000e0000 */
[--C-:B-1----:R-:W-:Y:S01]  /*7940*/  HADD2.F32 R20, -RZ, R40.reuse.H0_H0 ;  /* 0x20000028ff147230 */ /* 0x102fe20000004100 */
[----:B------:R-:W-:Y:S01]  /*7950*/  ISETP.NE.AND P0, PT, R72, RZ, PT ;  /* 0x000000ff4800720c */ /* 0x000fe20003f05270 */
[----:B------:R-:W-:Y:S01]  /*7960*/  HADD2.F32 R21, -RZ, R40.H1_H1 ;  /* 0x30000028ff157230 */ /* 0x000fe20000004100 */
[----:B------:R-:W-:Y:S01]  /*7970*/  MOV R93, UR40 ;  /* 0x00000028005d7c02 */ /* 0x000fe20008000f00 */
[----:B------:R-:W-:Y:S01]  /*7980*/  HADD2.F32 R36, -RZ, R41.H1_H1 ;  /* 0x30000029ff247230 */ /* 0x000fe20000004100 */
[----:B------:R-:W-:Y:S01]  /*7990*/  BSSY.RECONVERGENT B0, `(.L_x_121) ;  /* 0x0000050000007945 */ /* 0x000fe20003800200 */
[----:B------:R-:W-:Y:S01]  /*79a0*/  HADD2.F32 R37, -RZ, R43.H0_H0 ;  /* 0x2000002bff257230 */ /* 0x000fe20000004100 */
[----:B------:R-:W-:Y:S01]  /*79b0*/  @P6 LEA R93, R93, UR50, 0x3 ;  /* 0x000000325d5d6c11 */ /* 0x000fe2000f8e18ff */
[----:B------:R-:W-:Y:S03]  /*79c0*/  HADD2.F32 R38, -RZ, R51.H1_H1 ;  /* 0x30000033ff267230 */ /* 0x000fe60000004100 */
[----:B------:R-:W-:Y:S01]  /*79d0*/  @P6 IADD3 R93, PT, PT, R93, 0x130, RZ ;  /* 0x000001305d5d6810 */ /* 0x000fe20007ffe0ff */
[----:B------:R-:W1:Y:S03]  /*79e0*/  LDTM.16dp256bit.x4 R4, tmem[UR4+0x40] ;  /* 0x00004004000479ee */ /* 0x000e660008120000 */
[----:B------:R-:W-:Y:S01]  /*79f0*/  @P6 PRMT R93, R92, 0x654, R93 ;  /* 0x000006545c5d6816 */ /* 0x000fe2000000005d */
[C---:B-1----:R-:W-:Y:S01]  /*7a00*/  FMUL R0, R33.reuse, R4 ;  /* 0x0000000421007220 */ /* 0x042fe20000400000 */
[C---:B------:R-:W-:Y:S01]  /*7a10*/  FMUL R2, R33.reuse, R5 ;  /* 0x0000000521027220 */ /* 0x040fe20000400000 */
[C---:B------:R-:W-:Y:S01]  /*7a20*/  FMUL R3, R33.reuse, R6 ;  /* 0x0000000621037220 */ /* 0x040fe20000400000 */
[----:B------:R-:W-:Y:S01]  /*7a30*/  FMUL R7, R33, R7 ;  /* 0x0000000721077220 */ /* 0x000fe20000400000 */
[C---:B------:R-:W-:Y:S01]  /*7a40*/  FFMA R0, R35.reuse, R20, R0 ;  /* 0x0000001423007223 */ /* 0x040fe20000000000 */
[----:B------:R-:W-:Y:S02]  /*7a50*/  HADD2.F32 R20, -RZ, R41.H0_H0 ;  /* 0x20000029ff147230 */ /* 0x000fe40000004100 */
[----:B------:R-:W-:Y:S01]  /*7a60*/  FFMA R2, R35, R21, R2 ;  /* 0x0000001523027223 */ /* 0x000fe20000000002 */
[--C-:B------:R-:W-:Y:S02]  /*7a70*/  HADD2.F32 R21, -RZ, R42.reuse.H0_H0 ;  /* 0x2000002aff157230 */ /* 0x100fe40000004100 */
[C---:B------:R-:W-:Y:S01]  /*7a80*/  FMUL R4, R33.reuse, R8 ;  /* 0x0000000821047220 */ /* 0x040fe20000400000 */
[----:B------:R-:W-:Y:S01]  /*7a90*/  FMUL R5, R33, R9 ;  /* 0x0000000921057220 */ /* 0x000fe20000400000 */
[C---:B------:R-:W-:Y:S01]  /*7aa0*/  FFMA R3, R35.reuse, R20, R3 ;  /* 0x0000001423037223 */ /* 0x040fe20000000003 */
[----:B------:R-:W-:Y:S01]  /*7ab0*/  HADD2.F32 R20, -RZ, R42.H1_H1 ;  /* 0x3000002aff147230 */ /* 0x000fe20000004100 */
[----:B--2---:R-:W-:Y:S01]  /*7ac0*/  F2FP.F16.F32.PACK_AB R44, R2, R0 ;  /* 0x00000000022c723e */ /* 0x004fe200000000ff */
[C---:B------:R-:W-:Y:S01]  /*7ad0*/  FFMA R7, R35.reuse, R36, R7 ;  /* 0x0000002423077223 */ /* 0x040fe20000000007 */
[----:B------:R-:W-:Y:S01]  /*7ae0*/  FFMA R4, R35, R21, R4 ;  /* 0x0000001523047223 */ /* 0x000fe20000000004 */
[----:B------:R-:W-:Y:S01]  /*7af0*/  FMUL R6, R33, R10 ;  /* 0x0000000a21067220 */ /* 0x000fe20000400000 */
[----:B------:R-:W-:Y:S02]  /*7b00*/  HADD2.F32 R36, -RZ, R43.H1_H1 ;  /* 0x3000002bff247230 */ /* 0x000fe40000004100 */
[----:B------:R-:W-:Y:S01]  /*7b10*/  FFMA R5, R35, R20, R5 ;  /* 0x0000001423057223 */ /* 0x000fe20000000005 */
[----:B------:R-:W-:Y:S01]  /*7b20*/  FMUL R11, R33, R11 ;  /* 0x0000000b210b7220 */ /* 0x000fe20000400000 */
[----:B------:R-:W-:Y:S01]  /*7b30*/  FFMA R6, R35, R37, R6 ;  /* 0x0000002523067223 */ /* 0x000fe20000000006 */
[--C-:B------:R-:W-:Y:S02]  /*7b40*/  HADD2.F32 R20, -RZ, R48.reuse.H0_H0 ;  /* 0x20000030ff147230 */ /* 0x100fe40000004100 */
[----:B------:R-:W-:Y:S01]  /*7b50*/  FMUL R8, R33, R12 ;  /* 0x0000000c21087220 */ /* 0x000fe20000400000 */
[----:B------:R-:W-:Y:S01]  /*7b60*/  FFMA R11, R35, R36, R11 ;  /* 0x00000024230b7223 */ /* 0x000fe2000000000b */
[----:B------:R-:W-:Y:S02]  /*7b70*/  HADD2.F32 R36, -RZ, R48.H1_H1 ;  /* 0x30000030ff247230 */ /* 0x000fe40000004100 */
[C---:B------:R-:W-:Y:S01]  /*7b80*/  FMUL R9, R33.reuse, R13 ;  /* 0x0000000d21097220 */ /* 0x040fe20000400000 */
[--C-:B------:R-:W-:Y:S02]  /*7b90*/  HADD2.F32 R21, -RZ, R49.reuse.H0_H0 ;  /* 0x20000031ff157230 */ /* 0x100fe40000004100 */
[----:B------:R-:W-:Y:S01]  /*7ba0*/  FMUL R10, R33, R14 ;  /* 0x0000000e210a7220 */ /* 0x000fe20000400000 */
[C---:B------:R-:W-:Y:S01]  /*7bb0*/  FFMA R8, R35.reuse, R20, R8 ;  /* 0x0000001423087223 */ /* 0x040fe20000000008 */
[C---:B------:R-:W-:Y:S01]  /*7bc0*/  FFMA R9, R35.reuse, R36, R9 ;  /* 0x0000002423097223 */ /* 0x040fe20000000009 */
[----:B------:R-:W-:Y:S02]  /*7bd0*/  HADD2.F32 R20, -RZ, R49.H1_H1 ;  /* 0x30000031ff147230 */ /* 0x000fe40000004100 */
[----:B------:R-:W-:Y:S01]  /*7be0*/  FFMA R10, R35, R21, R10 ;  /* 0x00000015230a7223 */ /* 0x000fe2000000000a */
[C---:B------:R-:W-:Y:S01]  /*7bf0*/  FMUL R15, R33.reuse, R15 ;  /* 0x0000000f210f7220 */ /* 0x040fe20000400000 */
        /* <DEDUP_REMOVED lines=40> */
[----:B--2---:R-:W-:Y:S04]  /*7e80*/  DEPBAR.LE SB0, 0x1 ;  /* 0x000080400000791a */ /* 0x004fe80000000000 */
.L_x_122:
[----:B------:R-:W-:Y:S05]  /*7e90*/  BSYNC.RECONVERGENT B0 ;  /* 0x0000000000007941 */ /* 0x000fea0003800200 */
.L_x_121:
        /* <DEDUP_REMOVED lines=8> */
[----:B--2---:R-:W-:Y:S06]  /*7f20*/  @!P6 BRA `(.L_x_124) ;  /* 0x000000000040e947 */ /* 0x004fec0003800000 */
        /* <DEDUP_REMOVED lines=8> */
[----:B------:R-:W2:Y:S02]  /*7fb0*/  SYNCS.PHASECHK.TRANS64.TRYWAIT P0, [R17+URZ+0x110], R0 ;  /* 0x00011000110075a7 */ /* 0x000ea400080011ff */
[----:B--2---:R-:W-:Y:S05]  /*7fc0*/  @!P0 BRA `(.L_x_127) ;  /* 0x0000001800488947 */ /* 0x004fea0003800000 */
.L_x_126:
[----:B------:R-:W-:Y:S05]  /*7fd0*/  BSYNC B0 ;  /* 0x0000000000007941 */ /* 0x000fea0003800000 */
.L_x_125:
[----:B------:R-:W-:Y:S11]  /*7fe0*/  ISETP.NE.AND P0, PT, R87, RZ, PT ;  /* 0x000000ff5700720c */ /* 0x000ff60003f05270 */
[----:B------:R-:W-:Y:S02]  /*7ff0*/  @!UPT UIADD3 URZ, UPT, UPT, URZ, URZ, URZ ;  /* 0x000000fffffff290 */ /* 0x000fe4000fffe0ff */
[----:B------:R-:W-:Y:S05]  /*8000*/  @P0 WARPSYNC.ALL ;  /* 0x0000000000000948 */ /* 0x000fea0003800000 */
[----:B------:R4:W1:Y:S04]  /*8010*/  @P0 LDSM.16.M88.4 R40, [R39+UR50+0x200] ;  /* 0x000200322728083b */ /* 0x0008680008000200 */
[----:B------:R4:W1:Y:S02]  /*8020*/  @P0 LDSM.16.M88.4 R48, [R2+0x200] ;  /* 0x000200000230083b */ /* 0x0008640000000200 */
.L_x_124:
[----:B------:R-:W-:Y:S05]  /*8030*/  BSYNC B1 ;  /* 0x0000000000017941 */ /* 0x000fea0003800000 */
.L_x_123:
[----:B--2---:R-:W-:Y:S05]  /*8040*/  VIADD R0, R34, 0x60 ;  /* 0x0000006022007836 */ /* 0x004fea0000000000 */
        /* <DEDUP_REMOVED lines=9> */
[----:B------:R-:W5:Y:S01]  /*80e0*/  LDCU.64 UR6, c[0x4][0x78] ;  /* 0x01000f00ff0677ac */ /* 0x000f620008000a00 */
[----:B----4-:R-:W4:Y:S01]  /*80f0*/  LDC.64 R2, c[0x4][R3] ;  /* 0x0100000003027b82 */ /* 0x010f220000000a00 */
[----:B------:R-:W3:Y:S01]  /*8100*/  LDCU.64 UR4, c[0x4][0x10] ;  /* 0x01000200ff0477ac */ /* 0x000ee20008000a00 */
[----:B--2---:R-:W-:Y:S01]  /*8110*/  MOV R5, UR9 ;  /* 0x0000000900057c02 */ /* 0x004fe20008000f00 */
[----:B------:R-:W-:Y:S01]  /*8120*/  IMAD.U32 R4, RZ, RZ, UR8 ;  /* 0x00000008ff047e24 */ /* 0x000fe2000f8e00ff */
[----:B-----5:R-:W-:Y:S01]  /*8130*/  MOV R7, UR7 ;  /* 0x0000000700077c02 */ /* 0x020fe20008000f00 */
[----:B------:R-:W-:Y:S01]  /*8140*/  IMAD.U32 R6, RZ, RZ, UR6 ;  /* 0x00000006ff067e24 */ /* 0x000fe2000f8e00ff */
[----:B---3--:R-:W-:Y:S01]  /*8150*/  MOV R11, UR5 ;  /* 0x00000005000b7c02 */ /* 0x008fe20008000f00 */
[----:B------:R-:W-:Y:S02]  /*8160*/  IMAD.U32 R10, RZ, RZ, UR4 ;  /* 0x00000004ff0a7e24 */ /* 0x000fe4000f8e00ff */
[----:B------:R-:W-:Y:S07]  /*8170*/  LEPC R20, `(.L_x_128) ;  /* 0x000000001014794e */ /* 0x000fee0000000000 */
[----:B-1--4-:R-:W-:Y:S05]  /*8180*/  CALL.ABS.NOINC R2 ;  /* 0x0000000002007343 */ /* 0x012fea0003c00000 */
.L_x_128:
[----:B------:R-:W-:Y:S01]  /*8190*/  ISETP.NE.AND P0, PT, R72, RZ, PT ;  /* 0x000000ff4800720c */ /* 0x000fe20003f05270 */
[----:B------:R-:W-:Y:S05]  /*81a0*/  WARPSYNC.ALL ;  /* 0x0000000000007948 */ /* 0x000fea0003800000 */
[----:B------:R-:W-:Y:S01]  /*81b0*/  R2UR UR4, R34 ;  /* 0x00000000220472ca */ /* 0x000fe200000e0000 */
[--C-:B-1----:R-:W-:Y:S01]  /*81c0*/  HADD2.F32 R20, -RZ, R40.reuse.H0_H0 ;  /* 0x20000028ff147230 */ /* 0x102fe20000004100 */
[----:B------:R-:W-:Y:S01]  /*81d0*/  R2UR UR5, R83 ;  /* 0x00000000530572ca */ /* 0x000fe200000e0000 */
[----:B------:R-:W-:Y:S01]  /*81e0*/  HADD2.F32 R36, -RZ, R40.H1_H1 ;  /* 0x30000028ff247230 */ /* 0x000fe20000004100 */
[----:B------:R-:W-:Y:S01]  /*81f0*/  BSSY.RECONVERGENT B0, `(.L_x_129) ;  /* 0x0000050000007945 */ /* 0x000fe20003800200 */
[--C-:B------:R-:W-:Y:S02]  /*8200*/  HADD2.F32 R21, -RZ, R41.reuse.H0_H0 ;  /* 0x20000029ff157230 */ /* 0x100fe40000004100 */
[----:B------:R-:W-:Y:S02]  /*8210*/  HADD2.F32 R38, -RZ, R41.H1_H1 ;  /* 0x30000029ff267230 */ /* 0x000fe40000004100 */
[--C-:B------:R-:W-:Y:S02]  /*8220*/  HADD2.F32 R37, -RZ, R42.reuse.H0_H0 ;  /* 0x2000002aff257230 */ /* 0x100fe40000004100 */
[----:B------:R-:W-:Y:S02]  /*8230*/  HADD2.F32 R40, -RZ, R42.H1_H1 ;  /* 0x3000002aff287230 */ /* 0x000fe40000004100 */
[----:B------:R-:W1:Y:S01]  /*8240*/  LDTM.16dp256bit.x4 R4, tmem[UR4+0x60] ;  /* 0x00006004000479ee */ /* 0x000e620008120000 */
[----:B------:R-:W-:Y:S01]  /*8250*/  NOP ;  /* 0x0000000000007918 */ /* 0x000fe20000000000 */
[--C-:B----4-:R-:W-:Y:S01]  /*8260*/  HADD2.F32 R39, -RZ, R43.reuse.H0_H0 ;  /* 0x2000002bff277230 */ /* 0x110fe20000004100 */
[----:B------:R-:W-:Y:S01]  /*8270*/  UIADD3 UR5, UPT, UPT, UR5, 0x180, URZ ;  /* 0x0000018005057890 */ /* 0x000fe2000fffe0ff */
[----:B------:R-:W-:Y:S02]  /*8280*/  HADD2.F32 R41, -RZ, R43.H1_H1 ;  /* 0x3000002bff297230 */ /* 0x000fe40000004100 */
[--C-:B------:R-:W-:Y:S01]  /*8290*/  HADD2.F32 R42, -RZ, R48.reuse.H0_H0 ;  /* 0x20000030ff2a7230 */ /* 0x100fe20000004100 */
[----:B------:R-:W-:Y:S01]  /*82a0*/  UPRMT UR5, UR45, 0x654, UR5 ;  /* 0x000006542d057896 */ /* 0x000fe20008000005 */
[----:B------:R-:W-:Y:S02]  /*82b0*/  HADD2.F32 R43, -RZ, R48.H1_H1 ;  /* 0x30000030ff2b7230 */ /* 0x000fe40000004100 */
[--C-:B------:R-:W-:Y:S02]  /*82c0*/  HADD2.F32 R44, -RZ, R49.reuse.H0_H0 ;  /* 0x20000031ff2c7230 */ /* 0x100fe40000004100 */
[----:B------:R-:W-:Y:S02]  /*82d0*/  HADD2.F32 R46, -RZ, R49.H1_H1 ;  /* 0x30000031ff2e7230 */ /* 0x000fe40000004100 */
[--C-:B------:R-:W-:Y:S02]  /*82e0*/  HADD2.F32 R45, -RZ, R50.reuse.H0_H0 ;  /* 0x20000032ff2d7230 */ /* 0x100fe40000004100 */
[----:B-1----:R-:W-:Y:S01]  /*82f0*/  SYNCS.ARRIVE.TRANS64.RED.A1T0 RZ, [UR5], RZ ;  /* 0x000000ffffff79a7 */ /* 0x002fe20008100405 */
[----:B------:R-:W-:Y:S02]  /*8300*/  HADD2.F32 R48, -RZ, R50.H1_H1 ;  /* 0x30000032ff307230 */ /* 0x000fe40000004100 */
[--C-:B------:R-:W-:Y:S02]  /*8310*/  HADD2.F32 R47, -RZ, R51.reuse.H0_H0 ;  /* 0x20000033ff2f7230 */ /* 0x100fe40000004100 */
[----:B------:R-:W-:Y:S02]  /*8320*/  HADD2.F32 R50, -RZ, R51.H1_H1 ;  /* 0x30000033ff327230 */ /* 0x000fe40000004100 */
[C---:B------:R-:W-:Y:S01]  /*8330*/  FMUL R4, R33.reuse, R4 ;  /* 0x0000000421047220 */ /* 0x040fe20000400000 */
[C---:B------:R-:W-:Y:S01]  /*8340*/  FMUL R5, R33.reuse, R5 ;  /* 0x0000000521057220 */ /* 0x040fe20000400000 */
[C---:B------:R-:W-:Y:S01]  /*8350*/  FMUL R6, R33.reuse, R6 ;  /* 0x0000000621067220 */ /* 0x040fe20000400000 */
[----:B------:R-:W-:Y:S01]  /*8360*/  FMUL R7, R33, R7 ;  /* 0x0000000721077220 */ /* 0x000fe20000400000 */
[C---:B------:R-:W-:Y:S01]  /*8370*/  FFMA R4, R35.reuse, R20, R4 ;  /* 0x0000001423047223 */ /* 0x040fe20000000004 */
[C---:B------:R-:W-:Y:S01]  /*8380*/  FFMA R5, R35.reuse, R36, R5 ;  /* 0x0000002423057223 */ /* 0x040fe20000000005 */
[C---:B------:R-:W-:Y:S01]  /*8390*/  FFMA R6, R35.reuse, R21, R6 ;  /* 0x0000001523067223 */ /* 0x040fe20000000006 */
[----:B------:R-:W-:Y:S01]  /*83a0*/  FFMA R7, R35, R38, R7 ;  /* 0x0000002623077223 */ /* 0x000fe20000000007 */
[C---:B------:R-:W-:Y:S01]  /*83b0*/  FMUL R8, R33.reuse, R8 ;  /* 0x0000000821087220 */ /* 0x040fe20000400000 */
[----:B------:R-:W-:Y:S01]  /*83c0*/  FMUL R9, R33, R9 ;  /* 0x0000000921097220 */ /* 0x000fe20000400000 */
[----:B------:R-:W-:Y:S01]  /*83d0*/  F2FP.F16.F32.PACK_AB R88, R5, R4 ;  /* 0x000000040558723e */ /* 0x000fe200000000ff */
[----:B------:R-:W-:Y:S01]  /*83e0*/  FMUL R0, R33, R10 ;  /* 0x0000000a21007220 */ /* 0x000fe20000400000 */
[----:B------:R-:W-:Y:S01]  /*83f0*/  F2FP.F16.F32.PACK_AB R89, R7, R6 ;  /* 0x000000060759723e */ /* 0x000fe200000000ff */
[C---:B------:R-:W-:Y:S01]  /*8400*/  FFMA R8, R35.reuse, R37, R8 ;  /* 0x0000002523087223 */ /* 0x040fe20000000008 */
[----:B------:R-:W-:Y:S01]  /*8410*/  FFMA R9, R35, R40, R9 ;  /* 0x0000002823097223 */ /* 0x000fe20000000009 */
[C---:B------:R-:W-:Y:S01]  /*8420*/  FMUL R2, R33.reuse, R11 ;  /* 0x0000000b21027220 */ /* 0x040fe20000400000 */
[C---:B------:R-:W-:Y:S01]  /*8430*/  FMUL R3, R33.reuse, R12 ;  /* 0x0000000c21037220 */ /* 0x040fe20000400000 */
[----:B------:R-:W-:Y:S01]  /*8440*/  FMUL R10, R33, R13 ;  /* 0x0000000d210a7220 */ /* 0x000fe20000400000 */
[----:B------:R-:W-:Y:S01]  /*8450*/  FFMA R0, R35, R39, R0 ;  /* 0x0000002723007223 */ /* 0x000fe20000000000 */
        /* <DEDUP_REMOVED lines=41> */
.L_x_130:
[----:B------:R-:W-:Y:S05]  /*86f0*/  BSYNC.RECONVERGENT B0 ;  /* 0x0000000000007941 */ /* 0x000fea0003800200 */
.L_x_129:
[----:B------:R-:W-:Y:S01]  /*8700*/  BAR.SYNC.DEFER_BLOCKING 0x1, 0x80 ;  /* 0x0042000000007b1d */ /* 0x000fe20000010000 */
[----:B------:R-:W-:Y:S01]  /*8710*/  UISETP.NE.AND UP0, UPT, UR52, -0x4, UPT ;  /* 0xfffffffc3400788c */ /* 0x000fe2000bf05270 */
[----:B------:R-:W-:Y:S08]  /*8720*/  IADD3 R0, PT, PT, R30, 0x1, RZ ;  /* 0x000000011e007810 */ /* 0x000ff00007ffe0ff */
[----:B------:R-:W-:Y:S05]  /*8730*/  BRA.U !UP0, `(.L_x_131) ;  /* 0x0000000108247547 */ /* 0x000fea000b800000 */
[----:B------:R-:W-:Y:S01]  /*8740*/  ISETP.NE.AND P0, PT, R81, RZ, PT ;  /* 0x000000ff5100720c */ /* 0x000fe20003f05270 */
[----:B------:R-:W-:Y:S01]  /*8750*/  IMAD.U32 R2, RZ, RZ, UR56 ;  /* 0x00000038ff027e24 */ /* 0x000fe2000f8e00ff */
[----:B------:R-:W-:Y:S04]  /*8760*/  UIADD3 UR56, UPT, UPT, UR56, 0x1, URZ ;  /* 0x0000000138387890 */ /* 0x000fe8000fffe0ff */
[----:B------:R-:W-:Y:S04]  /*8770*/  UISETP.NE.AND UP0, UPT, UR56, 0x4, UPT ;  /* 0x000000043800788c */ /* 0x000fe8000bf05270 */
[----:B------:R-:W-:Y:S03]  /*8780*/  USEL UR56, UR56, URZ, UP0 ;  /* 0x000000ff38387287 */ /* 0x000fe60008000000 */
[----:B------:R-:W-:Y:S05]  /*8790*/  @P0 LEA R2, R2, UR50, 0x3 ;  /* 0x0000003202020c11 */ /* 0x000fea000f8e18ff */
[----:B------:R-:W-:Y:S05]  /*87a0*/  @P0 VIADD R3, R2, 0x130 ;  /* 0x0000013002030836 */ /* 0x000fea0000000000 */
[----:B------:R-:W-:Y:S04]  /*87b0*/  @P0 PRMT R3, R92, 0x654, R3 ;  /* 0x000006545c030816 */ /* 0x000fe80000000003 */
[----:B------:R2:W-:Y:S03]  /*87c0*/  @P0 SYNCS.ARRIVE.TRANS64.RED.A1T0 RZ, [R3+URZ], RZ ;  /* 0x000000ff03ff09a7 */ /* 0x0005e600081004ff */
.L_x_131:
[----:B------:R-:W-:Y:S01]  /*87d0*/  ISETP.NE.AND P1, PT, R76, RZ, PT ;  /* 0x000000ff4c00720c */ /* 0x000fe20003f25270 */
[----:B------:R-:W-:Y:S01]  /*87e0*/  UIADD3 UR52, UPT, UPT, UR52, 0x4, URZ ;  /* 0x0000000434347890 */ /* 0x000fe2000fffe0ff */
[----:B------:R-:W-:Y:S01]  /*87f0*/  ISETP.NE.AND P0, PT, R0, 0x2, PT ;  /* 0x000000020000780c */ /* 0x000fe20003f05270 */
[----:B------:R-:W-:Y:S01]  /*8800*/  UMOV UR57, UR51 ;  /* 0x0000003300397c82 */ /* 0x000fe20008000000 */
[----:B------:R-:W-:Y:S01]  /*8810*/  LOP3.LUT R68, R68, 0x1, RZ, 0x3c, !PT ;  /* 0x0000000144447812 */ /* 0x000fe200078e3cff */
[----:B------:R-:W-:Y:S01]  /*8820*/  IMAD.IADD R16, R29, 0x1, R62 ;  /* 0x000000011d107824 */ /* 0x000fe200078e023e */
[----:B------:R-:W-:Y:S01]  /*8830*/  SEL R2, RZ, 0x1, P0 ;  /* 0x00000001ff027807 */ /* 0x000fe20000000000 */
[----:B------:R-:W-:Y:S01]  /*8840*/  IMAD.IADD R19, R31, 0x1, R64 ;  /* 0x000000011f137824 */ /* 0x000fe200078e0240 */
[----:B------:R-:W-:Y:S02]  /*8850*/  SEL R30, R0, RZ, P0 ;  /* 0x000000ff001e7207 */ /* 0x000fe40000000000 */
[----:B------:R-:W-:Y:S03]  /*8860*/  LOP3.LUT R69, R69, R2, RZ, 0x3c, !PT ;  /* 0x0000000245457212 */ /* 0x000fe600078e3cff */
[----:B------:R-:W-:Y:S05]  /*8870*/  @P1 BRA `(.L_x_132) ;  /* 0xffffffd000041947 */ /* 0x000fea000383ffff */
[----:B------:R-:W-:-:S09]  /*8880*/  UISETP.NE.AND UP0, UPT, UR53, URZ, UPT ;  /* 0x000000ff3500728c */ /* 0x000fd2000bf05270 */
[----:B------:R-:W-:Y:S05]  /*8890*/  BRA.U !UP0, `(.L_x_133) ;  /* 0x0000000108487547 */ /* 0x000fea000b800000 */
[----:B------:R-:W4:Y:S02]  /*88a0*/  LDCU.64 UR4, c[0x0][0x890] ;  /* 0x00011200ff0477ac */ /* 0x000f240008000a00 */
[----:B----4-:R-:W-:-:S04]  /*88b0*/  UISETP.NE.U32.AND UP0, UPT, UR4, URZ, UPT ;  /* 0x000000ff0400728c */ /* 0x010fc8000bf05070 */
[----:B------:R-:W-:-:S09]  /*88c0*/  UISETP.NE.AND.EX UP0, UPT, UR5, URZ, UPT, UP0 ;  /* 0x000000ff0500728c */ /* 0x000fd2000bf05300 */
[----:B------:R-:W-:Y:S05]  /*88d0*/  BRA.U UP0, `(.L_x_134) ;  /* 0x00000001000c7547 */ /* 0x000fea000b800000 */
[----:B------:R-:W-:-:S13]  /*88e0*/  FSETP.NEU.AND P0, PT, R35, RZ, PT ;  /* 0x000000ff2300720b */ /* 0x000fda0003f0d000 */
[----:B------:R-:W-:Y:S05]  /*88f0*/  @!P0 EXIT ;  /* 0x000000000000894d */ /* 0x000fea0003800000 */
[----:B------:R-:W-:Y:S05]  /*8900*/  BRA `(.L_x_133) ;  /* 0x00000000002c7947 */ /* 0x000fea0003800000 */
.L_x_134:
[----:B------:R-:W-:Y:S01]  /*8910*/  ISETP.NE.AND P0, PT, R80, RZ, PT ;  /* 0x000000ff5000720c */ /* 0x000fe20003f05270 */
[----:B------:R-:W-:-:S12]  /*8920*/  BSSY.RECONVERGENT B0, `(.L_x_133) ;  /* 0x0000009000007945 */ /* 0x000fd80003800200 */
[----:B------:R-:W-:Y:S05]  /*8930*/  @P0 BRA `(.L_x_135) ;  /* 0x0000000000140947 */ /* 0x000fea0003800000 */
[----:B------:R-:W4:Y:S02]  /*8940*/  LDCU.64 UR4, c[0x0][0x888] ;  /* 0x00011100ff0477ac */ /* 0x000f240008000a00 */
[----:B----4-:R-:W-:-:S04]  /*8950*/  ISETP.NE.U32.AND P0, PT, RZ, UR4, PT ;  /* 0x00000004ff007c0c */ /* 0x010fc8000bf05070 */
[----:B------:R-:W-:-:S13]  /*8960*/  ISETP.NE.AND.EX P0, PT, RZ, UR5, PT, P0 ;  /* 0x00000005ff007c0c */ /* 0x000fda000bf05300 */
[----:B------:R-:W-:Y:S05]  /*8970*/  @!P0 EXIT ;  /* 0x000000000000894d */ /* 0x000fea0003800000 */
[----:B------:R-:W-:Y:S05]  /*8980*/  BRA `(.L_x_136) ;  /* 0x0000000000087947 */ /* 0x000fea0003800000 */
.L_x_135:
[----:B------:R-:W-:-:S13]  /*8990*/  FSETP.NEU.AND P0, PT, R35, RZ, PT ;  /* 0x000000ff2300720b */ /* 0x000fda0003f0d000 */
[----:B------:R-:W-:Y:S05]  /*89a0*/  @!P0 EXIT ;  /* 0x000000000000894d */ /* 0x000fea0003800000 */
.L_x_136:
[----:B------:R-:W-:Y:S05]  /*89b0*/  BSYNC.RECONVERGENT B0 ;  /* 0x0000000000007941 */ /* 0x000fea0003800200 */
.L_x_133:
[----:B------:R-:W-:Y:S01]  /*89c0*/  ULEA UR4, UR56, UR50, 0x3 ;  /* 0x0000003238047291 */ /* 0x000fe2000f8e18ff */
[----:B------:R-:W-:-:S04]  /*89d0*/  DEPBAR.LE SB0, 0x0 ;  /* 0x000080000000791a */ /* 0x000fc80000000000 */
[----:B------:R-:W-:-:S04]  /*89e0*/  UIADD3 UR4, UPT, UPT, UR4, 0x130, URZ ;  /* 0x0000013004047890 */ /* 0x000fc8000fffe0ff */
[----:B------:R-:W-:-:S09]  /*89f0*/  UPRMT UR4, UR45, 0x654, UR4 ;  /* 0x000006542d047896 */ /* 0x000fd20008000004 */
[----:B------:R-:W-:Y:S01]  /*8a00*/  SYNCS.ARRIVE.TRANS64.RED.A1T0 RZ, [UR4], RZ ;  /* 0x000000ffffff79a7 */ /* 0x000fe20008100404 */
[----:B------:R-:W-:Y:S05]  /*8a10*/  EXIT ;  /* 0x000000000000794d */ /* 0x000fea0003800000 */
.L_x_20:
[----:B------:R-:W-:Y:S07]  /*8a20*/  MOV R2, UR17 ;  /* 0x0000001100027c02 */ /* 0x000fee0008000f00 */
.L_x_137:
[----:B-1----:R1:W2:Y:S02]  /*8a30*/  SYNCS.PHASECHK.TRANS64.TRYWAIT P1, [R2+URZ+0x88], R5 ;  /* 0x00008805020075a7 */ /* 0x0022a400080211ff */
[----:B--2---:R-:W-:Y:S05]  /*8a40*/  @!P1 NANOSLEEP.SYNCS 0x989680 ;  /* 0x009896800000995d */ /* 0x004fea0003900000 */
[----:B------:R-:W2:Y:S02]  /*8a50*/  @!P1 SYNCS.PHASECHK.TRANS64 P1, [R2+URZ+0x88], R5 ;  /* 0x00008805020095a7 */ /* 0x000ea400080210ff */
[----:B--2---:R-:W-:Y:S05]  /*8a60*/  @!P1 BRA `(.L_x_137) ;  /* 0xfffffffc00f09947 */ /* 0x004fea000383ffff */
[----:B------:R-:W-:Y:S05]  /*8a70*/  BRA `(.L_x_19) ;  /* 0xffffff8c00c07947 */ /* 0x000fea000383ffff */
.L_x_26:
[----:B------:R-:W-:Y:S07]  /*8a80*/  MOV R2, UR25 ;  /* 0x0000001900027c02 */ /* 0x000fee0008000f00 */
.L_x_138:
[----:B-1----:R1:W2:Y:S02]  /*8a90*/  SYNCS.PHASECHK.TRANS64.TRYWAIT P0, [R2+URZ+0x88], R5 ;  /* 0x00008805020075a7 */ /* 0x0022a400080011ff */
[----:B--2---:R-:W-:Y:S05]  /*8aa0*/  @!P0 NANOSLEEP.SYNCS 0x989680 ;  /* 0x009896800000895d */ /* 0x004fea0003900000 */
[----:B------:R-:W2:Y:S02]  /*8ab0*/  @!P0 SYNCS.PHASECHK.TRANS64 P0, [R2+URZ+0x88], R5 ;  /* 0x00008805020085a7 */ /* 0x000ea400080010ff */
[----:B--2---:R-:W-:Y:S05]  /*8ac0*/  @!P0 BRA `(.L_x_138) ;  /* 0xfffffffc00f08947 */ /* 0x004fea000383ffff */
[----:B------:R-:W-:Y:S05]  /*8ad0*/  BRA `(.L_x_25) ;  /* 0xffffff9400447947 */ /* 0x000fea000383ffff */
.L_x_30:
[----:B-1----:R-:W-:-:S07]  /*8ae0*/  MOV R2, UR22 ;  /* 0x0000001600027c02 */ /* 0x002fce0008000f00 */
.L_x_139:
[----:B-1----:R1:W4:Y:S02]  /*8af0*/  SYNCS.PHASECHK.TRANS64.TRYWAIT P0, [R2+URZ+0x160], R3 ;  /* 0x00016003020075a7 */ /* 0x00232400080011ff */
[----:B----4-:R-:W-:Y:S05]  /*8b00*/  @!P0 NANOSLEEP.SYNCS 0x989680 ;  /* 0x009896800000895d */ /* 0x010fea0003900000 */
[----:B------:R-:W4:Y:S02]  /*8b10*/  @!P0 SYNCS.PHASECHK.TRANS64 P0, [R2+URZ+0x160], R3 ;  /* 0x00016003020085a7 */ /* 0x000f2400080010ff */
[----:B----4-:R-:W-:Y:S05]  /*8b20*/  @!P0 BRA `(.L_x_139) ;  /* 0xfffffffc00f08947 */ /* 0x010fea000383ffff */
[----:B------:R-:W-:Y:S05]  /*8b30*/  BRA `(.L_x_140) ;  /* 0xffffff9800207947 */ /* 0x000fea000383ffff */
.L_x_34:
[----:B------:R-:W-:-:S07]  /*8b40*/  MOV R0, UR4 ;  /* 0x0000000400007c02 */ /* 0x000fce0008000f00 */
.L_x_141:
[----:B-1----:R1:W4:Y:S02]  /*8b50*/  SYNCS.PHASECHK.TRANS64.TRYWAIT P0, [R0+URZ], R3 ;  /* 0x00000003000075a7 */ /* 0x00232400080011ff */
[----:B----4-:R-:W-:Y:S05]  /*8b60*/  @!P0 NANOSLEEP.SYNCS 0x989680 ;  /* 0x009896800000895d */ /* 0x010fea0003900000 */
[----:B------:R-:W4:Y:S02]  /*8b70*/  @!P0 SYNCS.PHASECHK.TRANS64 P0, [R0+URZ], R3 ;  /* 0x00000003000085a7 */ /* 0x000f2400080010ff */
[----:B----4-:R-:W-:Y:S05]  /*8b80*/  @!P0 BRA `(.L_x_141) ;  /* 0xfffffffc00f08947 */ /* 0x010fea000383ffff */
[----:B------:R-:W-:Y:S05]  /*8b90*/  BRA `(.L_x_142) ;  /* 0xffffff9c00787947 */ /* 0x000fea000383ffff */
.L_x_35:
[----:B------:R-:W-:-:S07]  /*8ba0*/  MOV R0, UR4 ;  /* 0x0000000400007c02 */ /* 0x000fce0008000f00 */
.L_x_143:
[----:B-1----:R1:W4:Y:S02]  /*8bb0*/  SYNCS.PHASECHK.TRANS64.TRYWAIT P0, [R0+URZ], R3 ;  /* 0x00000003000075a7 */ /* 0x00232400080011ff */
[----:B----4-:R-:W-:Y:S05]  /*8bc0*/  @!P0 NANOSLEEP.SYNCS 0x989680 ;  /* 0x009896800000895d */ /* 0x010fea0003900000 */
[----:B------:R-:W4:Y:S02]  /*8bd0*/  @!P0 SYNCS.PHASECHK.TRANS64 P0, [R0+URZ], R3 ;  /* 0x00000003000085a7 */ /* 0x000f2400080010ff */
[----:B----4-:R-:W-:Y:S05]  /*8be0*/  @!P0 BRA `(.L_x_143) ;  /* 0xfffffffc00f08947 */ /* 0x010fea000383ffff */
[----:B------:R-:W-:Y:S05]  /*8bf0*/  BRA `(.L_x_144) ;  /* 0xffffff9c00887947 */ /* 0x000fea000383ffff */
.L_x_36:
[----:B------:R-:W-:-:S07]  /*8c00*/  MOV R0, UR4 ;  /* 0x0000000400007c02 */ /* 0x000fce0008000f00 */
.L_x_145:
[----:B-1----:R1:W4:Y:S02]  /*8c10*/  SYNCS.PHASECHK.TRANS64.TRYWAIT P0, [R0+URZ], R3 ;  /* 0x00000003000075a7 */ /* 0x00232400080011ff */
[----:B----4-:R-:W-:Y:S05]  /*8c20*/  @!P0 NANOSLEEP.SYNCS 0x989680 ;  /* 0x009896800000895d */ /* 0x010fea0003900000 */
[----:B------:R-:W4:Y:S02]  /*8c30*/  @!P0 SYNCS.PHASECHK.TRANS64 P0, [R0+URZ], R3 ;  /* 0x00000003000085a7 */ /* 0x000f2400080010ff */
[----:B----4-:R-:W-:Y:S05]  /*8c40*/  @!P0 BRA `(.L_x_145) ;  /* 0xfffffffc00f08947 */ /* 0x010fea000383ffff */
[----:B------:R-:W-:Y:S05]  /*8c50*/  BRA `(.L_x_146) ;  /* 0xffffff9c00987947 */ /* 0x000fea000383ffff */
.L_x_37:
[----:B------:R-:W-:-:S07]  /*8c60*/  MOV R0, UR4 ;  /* 0x0000000400007c02 */ /* 0x000fce0008000f00 */
.L_x_147:
[----:B-1----:R1:W4:Y:S02]  /*8c70*/  SYNCS.PHASECHK.TRANS64.TRYWAIT P0, [R0+URZ], R3 ;  /* 0x00000003000075a7 */ /* 0x00232400080011ff */
[----:B----4-:R-:W-:Y:S05]  /*8c80*/  @!P0 NANOSLEEP.SYNCS 0x989680 ;  /* 0x009896800000895d */ /* 0x010fea0003900000 */
[----:B------:R-:W4:Y:S02]  /*8c90*/  @!P0 SYNCS.PHASECHK.TRANS64 P0, [R0+URZ], R3 ;  /* 0x00000003000085a7 */ /* 0x000f2400080010ff */
[----:B----4-:R-:W-:Y:S05]  /*8ca0*/  @!P0 BRA `(.L_x_147) ;  /* 0xfffffffc00f08947 */ /* 0x010fea000383ffff */
[----:B------:R-:W-:Y:S05]  /*8cb0*/  BRA `(.L_x_148) ;  /* 0xffffff9c00a87947 */ /* 0x000fea000383ffff */
.L_x_38:
[----:B------:R-:W-:-:S07]  /*8cc0*/  MOV R0, UR4 ;  /* 0x0000000400007c02 */ /* 0x000fce0008000f00 */
.L_x_149:
[----:B-1----:R1:W4:Y:S02]  /*8cd0*/  SYNCS.PHASECHK.TRANS64.TRYWAIT P0, [R0+URZ], R3 ;  /* 0x00000003000075a7 */ /* 0x00232400080011ff */
[----:B----4-:R-:W-:Y:S05]  /*8ce0*/  @!P0 NANOSLEEP.SYNCS 0x989680 ;  /* 0x009896800000895d */ /* 0x010fea0003900000 */
[----:B------:R-:W4:Y:S02]  /*8cf0*/  @!P0 SYNCS.PHASECHK.TRANS64 P0, [R0+URZ], R3 ;  /* 0x00000003000085a7 */ /* 0x000f2400080010ff */
[----:B----4-:R-:W-:Y:S05]  /*8d00*/  @!P0 BRA `(.L_x_149) ;  /* 0xfffffffc00f08947 */ /* 0x010fea000383ffff */
[----:B------:R-:W-:Y:S05]  /*8d10*/  BRA `(.L_x_150) ;  /* 0xffffff9c00b87947 */ /* 0x000fea000383ffff */
.L_x_39:
[----:B------:R-:W-:-:S07]  /*8d20*/  MOV R0, UR4 ;  /* 0x0000000400007c02 */ /* 0x000fce0008000f00 */
.L_x_151:
[----:B-1----:R1:W4:Y:S02]  /*8d30*/  SYNCS.PHASECHK.TRANS64.TRYWAIT P0, [R0+URZ], R3 ;  /* 0x00000003000075a7 */ /* 0x00232400080011ff */
[----:B----4-:R-:W-:Y:S05]  /*8d40*/  @!P0 NANOSLEEP.SYNCS 0x989680 ;  /* 0x009896800000895d */ /* 0x010fea0003900000 */
[----:B------:R-:W4:Y:S02]  /*8d50*/  @!P0 SYNCS.PHASECHK.TRANS64 P0, [R0+URZ], R3 ;  /* 0x00000003000085a7 */ /* 0x000f2400080010ff */
[----:B----4-:R-:W-:Y:S05]  /*8d60*/  @!P0 BRA `(.L_x_151) ;  /* 0xfffffffc00f08947 */ /* 0x010fea000383ffff */
[----:B------:R-:W-:Y:S05]  /*8d70*/  BRA `(.L_x_152) ;  /* 0xffffff9c00c87947 */ /* 0x000fea000383ffff */
.L_x_40:
[----:B------:R-:W-:-:S07]  /*8d80*/  MOV R0, UR4 ;  /* 0x0000000400007c02 */ /* 0x000fce0008000f00 */
.L_x_153:
[----:B-1----:R1:W4:Y:S02]  /*8d90*/  SYNCS.PHASECHK.TRANS64.TRYWAIT P0, [R0+URZ], R3 ;  /* 0x00000003000075a7 */ /* 0x00232400080011ff */
[----:B----4-:R-:W-:Y:S05]  /*8da0*/  @!P0 NANOSLEEP.SYNCS 0x989680 ;  /* 0x009896800000895d */ /* 0x010fea0003900000 */
[----:B------:R-:W4:Y:S02]  /*8db0*/  @!P0 SYNCS.PHASECHK.TRANS64 P0, [R0+URZ], R3 ;  /* 0x00000003000085a7 */ /* 0x000f2400080010ff */
[----:B----4-:R-:W-:Y:S05]  /*8dc0*/  @!P0 BRA `(.L_x_153) ;  /* 0xfffffffc00f08947 */ /* 0x010fea000383ffff */
[----:B------:R-:W-:Y:S05]  /*8dd0*/  BRA `(.L_x_154) ;  /* 0xffffff9c00d87947 */ /* 0x000fea000383ffff */
.L_x_41:
[----:B------:R-:W-:-:S07]  /*8de0*/  MOV R0, UR4 ;  /* 0x0000000400007c02 */ /* 0x000fce0008000f00 */
.L_x_155:
[----:B-1----:R1:W4:Y:S02]  /*8df0*/  SYNCS.PHASECHK.TRANS64.TRYWAIT P0, [R0+URZ], R3 ;  /* 0x00000003000075a7 */ /* 0x00232400080011ff */
[----:B----4-:R-:W-:Y:S05]  /*8e00*/  @!P0 NANOSLEEP.SYNCS 0x989680 ;  /* 0x009896800000895d */ /* 0x010fea0003900000 */
[----:B------:R-:W4:Y:S02]  /*8e10*/  @!P0 SYNCS.PHASECHK.TRANS64 P0, [R0+URZ], R3 ;  /* 0x00000003000085a7 */ /* 0x000f2400080010ff */
[----:B----4-:R-:W-:Y:S05]  /*8e20*/  @!P0 BRA `(.L_x_155) ;  /* 0xfffffffc00f08947 */ /* 0x010fea000383ffff */
[----:B------:R-:W-:Y:S05]  /*8e30*/  BRA `(.L_x_156) ;  /* 0xffffff9c00e87947 */ /* 0x000fea000383ffff */
.L_x_42:
[----:B------:R-:W-:-:S07]  /*8e40*/  MOV R0, UR4 ;  /* 0x0000000400007c02 */ /* 0x000fce0008000f00 */
.L_x_157:
[----:B-1----:R1:W4:Y:S02]  /*8e50*/  SYNCS.PHASECHK.TRANS64.TRYWAIT P0, [R0+URZ], R3 ;  /* 0x00000003000075a7 */ /* 0x00232400080011ff */
[----:B----4-:R-:W-:Y:S05]  /*8e60*/  @!P0 NANOSLEEP.SYNCS 0x989680 ;  /* 0x009896800000895d */ /* 0x010fea0003900000 */
[----:B------:R-:W4:Y:S02]  /*8e70*/  @!P0 SYNCS.PHASECHK.TRANS64 P0, [R0+URZ], R3 ;  /* 0x00000003000085a7 */ /* 0x000f2400080010ff */
[----:B----4-:R-:W-:Y:S05]  /*8e80*/  @!P0 BRA `(.L_x_157) ;  /* 0xfffffffc00f08947 */ /* 0x010fea000383ffff */
[----:B------:R-:W-:Y:S05]  /*8e90*/  BRA `(.L_x_158) ;  /* 0xffffff9c00f87947 */ /* 0x000fea000383ffff */
.L_x_43:
[----:B------:R-:W-:-:S07]  /*8ea0*/  MOV R0, UR4 ;  /* 0x0000000400007c02 */ /* 0x000fce0008000f00 */
.L_x_159:
[----:B-1----:R1:W4:Y:S02]  /*8eb0*/  SYNCS.PHASECHK.TRANS64.TRYWAIT P0, [R0+URZ], R3 ;  /* 0x00000003000075a7 */ /* 0x00232400080011ff */
[----:B----4-:R-:W-:Y:S05]  /*8ec0*/  @!P0 NANOSLEEP.SYNCS 0x989680 ;  /* 0x009896800000895d */ /* 0x010fea0003900000 */
[----:B------:R-:W4:Y:S02]  /*8ed0*/  @!P0 SYNCS.PHASECHK.TRANS64 P0, [R0+URZ], R3 ;  /* 0x00000003000085a7 */ /* 0x000f2400080010ff */
[----:B----4-:R-:W-:Y:S05]  /*8ee0*/  @!P0 BRA `(.L_x_159) ;  /* 0xfffffffc00f08947 */ /* 0x010fea000383ffff */
[----:B------:R-:W-:Y:S05]  /*8ef0*/  BRA `(.L_x_160) ;  /* 0xffffffa000087947 */ /* 0x000fea000383ffff */
.L_x_44:
[----:B------:R-:W-:-:S07]  /*8f00*/  MOV R0, UR4 ;  /* 0x0000000400007c02 */ /* 0x000fce0008000f00 */
.L_x_161:
[----:B-1----:R1:W4:Y:S02]  /*8f10*/  SYNCS.PHASECHK.TRANS64.TRYWAIT P0, [R0+URZ], R3 ;  /* 0x00000003000075a7 */ /* 0x00232400080011ff */
[----:B----4-:R-:W-:Y:S05]  /*8f20*/  @!P0 NANOSLEEP.SYNCS 0x989680 ;  /* 0x009896800000895d */ /* 0x010fea0003900000 */
[----:B------:R-:W4:Y:S02]  /*8f30*/  @!P0 SYNCS.PHASECHK.TRANS64 P0, [R0+URZ], R3 ;  /* 0x00000003000085a7 */ /* 0x000f2400080010ff */
[----:B----4-:R-:W-:Y:S05]  /*8f40*/  @!P0 BRA `(.L_x_161) ;  /* 0xfffffffc00f08947 */ /* 0x010fea000383ffff */
[----:B------:R-:W-:Y:S05]  /*8f50*/  BRA `(.L_x_162) ;  /* 0xffffffa000187947 */ /* 0x000fea000383ffff */
.L_x_45:
[----:B------:R-:W-:-:S07]  /*8f60*/  MOV R0, UR4 ;  /* 0x0000000400007c02 */ /* 0x000fce0008000f00 */
.L_x_163:
[----:B-1----:R1:W4:Y:S02]  /*8f70*/  SYNCS.PHASECHK.TRANS64.TRYWAIT P0, [R0+URZ], R3 ;  /* 0x00000003000075a7 */ /* 0x00232400080011ff */
[----:B----4-:R-:W-:Y:S05]  /*8f80*/  @!P0 NANOSLEEP.SYNCS 0x989680 ;  /* 0x009896800000895d */ /* 0x010fea0003900000 */
[----:B------:R-:W4:Y:S02]  /*8f90*/  @!P0 SYNCS.PHASECHK.TRANS64 P0, [R0+URZ], R3 ;  /* 0x00000003000085a7 */ /* 0x000f2400080010ff */
[----:B----4-:R-:W-:Y:S05]  /*8fa0*/  @!P0 BRA `(.L_x_163) ;  /* 0xfffffffc00f08947 */ /* 0x010fea000383ffff */
[----:B------:R-:W-:Y:S05]  /*8fb0*/  BRA `(.L_x_164) ;  /* 0xffffffa000287947 */ /* 0x000fea000383ffff */
.L_x_46:
[----:B------:R-:W-:-:S07]  /*8fc0*/  MOV R0, UR4 ;  /* 0x0000000400007c02 */ /* 0x000fce0008000f00 */
.L_x_165:
[----:B-1----:R1:W4:Y:S02]  /*8fd0*/  SYNCS.PHASECHK.TRANS64.TRYWAIT P0, [R0+URZ], R3 ;  /* 0x00000003000075a7 */ /* 0x00232400080011ff */
[----:B----4-:R-:W-:Y:S05]  /*8fe0*/  @!P0 NANOSLEEP.SYNCS 0x989680 ;  /* 0x009896800000895d */ /* 0x010fea0003900000 */
[----:B------:R-:W4:Y:S02]  /*8ff0*/  @!P0 SYNCS.PHASECHK.TRANS64 P0, [R0+URZ], R3 ;  /* 0x00000003000085a7 */ /* 0x000f2400080010ff */
[----:B----4-:R-:W-:Y:S05]  /*9000*/  @!P0 BRA `(.L_x_165) ;  /* 0xfffffffc00f08947 */ /* 0x010fea000383ffff */
[----:B------:R-:W-:Y:S05]  /*9010*/  BRA `(.L_x_166) ;  /* 0xffffffa000387947 */ /* 0x000fea000383ffff */
.L_x_47:
[----:B------:R-:W-:-:S07]  /*9020*/  MOV R0, UR4 ;  /* 0x0000000400007c02 */ /* 0x000fce0008000f00 */
.L_x_167:
[----:B-1----:R1:W4:Y:S02]  /*9030*/  SYNCS.PHASECHK.TRANS64.TRYWAIT P0, [R0+URZ], R3 ;  /* 0x00000003000075a7 */ /* 0x00232400080011ff */
[----:B----4-:R-:W-:Y:S05]  /*9040*/  @!P0 NANOSLEEP.SYNCS 0x989680 ;  /* 0x009896800000895d */ /* 0x010fea0003900000 */
[----:B------:R-:W4:Y:S02]  /*9050*/  @!P0 SYNCS.PHASECHK.TRANS64 P0, [R0+URZ], R3 ;  /* 0x00000003000085a7 */ /* 0x000f2400080010ff */
[----:B----4-:R-:W-:Y:S05]  /*9060*/  @!P0 BRA `(.L_x_167) ;  /* 0xfffffffc00f08947 */ /* 0x010fea000383ffff */
[----:B------:R-:W-:Y:S05]  /*9070*/  BRA `(.L_x_168) ;  /* 0xffffffa000487947 */ /* 0x000fea000383ffff */
.L_x_48:
[----:B------:R-:W-:-:S07]  /*9080*/  MOV R0, UR4 ;  /* 0x0000000400007c02 */ /* 0x000fce0008000f00 */
.L_x_169:
[----:B-1----:R1:W4:Y:S02]  /*9090*/  SYNCS.PHASECHK.TRANS64.TRYWAIT P0, [R0+URZ], R3 ;  /* 0x00000003000075a7 */ /* 0x00232400080011ff */
[----:B----4-:R-:W-:Y:S05]  /*90a0*/  @!P0 NANOSLEEP.SYNCS 0x989680 ;  /* 0x009896800000895d */ /* 0x010fea0003900000 */
[----:B------:R-:W4:Y:S02]  /*90b0*/  @!P0 SYNCS.PHASECHK.TRANS64 P0, [R0+URZ], R3 ;  /* 0x00000003000085a7 */ /* 0x000f2400080010ff */
[----:B----4-:R-:W-:Y:S05]  /*90c0*/  @!P0 BRA `(.L_x_169) ;  /* 0xfffffffc00f08947 */ /* 0x010fea000383ffff */
[----:B------:R-:W-:Y:S05]  /*90d0*/  BRA `(.L_x_170) ;  /* 0xffffffa000587947 */ /* 0x000fea000383ffff */
.L_x_49:
[----:B------:R-:W-:-:S07]  /*90e0*/  MOV R0, UR4 ;  /* 0x0000000400007c02 */ /* 0x000fce0008000f00 */
.L_x_171:
[----:B-1----:R1:W4:Y:S02]  /*90f0*/  SYNCS.PHASECHK.TRANS64.TRYWAIT P0, [R0+URZ], R3 ;  /* 0x00000003000075a7 */ /* 0x00232400080011ff */
[----:B----4-:R-:W-:Y:S05]  /*9100*/  @!P0 NANOSLEEP.SYNCS 0x989680 ;  /* 0x009896800000895d */ /* 0x010fea0003900000 */
[----:B------:R-:W4:Y:S02]  /*9110*/  @!P0 SYNCS.PHASECHK.TRANS64 P0, [R0+URZ], R3 ;  /* 0x00000003000085a7 */ /* 0x000f2400080010ff */
[----:B----4-:R-:W-:Y:S05]  /*9120*/  @!P0 BRA `(.L_x_171) ;  /* 0xfffffffc00f08947 */ /* 0x010fea000383ffff */
[----:B------:R-:W-:Y:S05]  /*9130*/  BRA `(.L_x_172) ;  /* 0xffffffa000687947 */ /* 0x000fea000383ffff */
.L_x_52:
[----:B------:R-:W-:-:S07]  /*9140*/  MOV R4, UR45 ;  /* 0x0000002d00047c02 */ /* 0x000fce0008000f00 */
.L_x_173:
[----:B-1----:R1:W2:Y:S02]  /*9150*/  SYNCS.PHASECHK.TRANS64.TRYWAIT P1, [R4+URZ+0x168], R7 ;  /* 0x00016807040075a7 */ /* 0x0022a400080211ff */
[----:B--2---:R-:W-:Y:S05]  /*9160*/  @!P1 NANOSLEEP.SYNCS 0x989680 ;  /* 0x009896800000995d */ /* 0x004fea0003900000 */
[----:B------:R-:W2:Y:S02]  /*9170*/  @!P1 SYNCS.PHASECHK.TRANS64 P1, [R4+URZ+0x168], R7 ;  /* 0x00016807040095a7 */ /* 0x000ea400080210ff */
[----:B--2---:R-:W-:Y:S05]  /*9180*/  @!P1 BRA `(.L_x_173) ;  /* 0xfffffffc00f09947 */ /* 0x004fea000383ffff */
[----:B------:R-:W-:Y:S05]  /*9190*/  BRA `(.L_x_174) ;  /* 0xffffffa000d07947 */ /* 0x000fea000383ffff */
.L_x_53:
[----:B-1----:R-:W-:-:S07]  /*91a0*/  MOV R4, UR45 ;  /* 0x0000002d00047c02 */ /* 0x002fce0008000f00 */
.L_x_175:
[----:B-1----:R1:W2:Y:S02]  /*91b0*/  SYNCS.PHASECHK.TRANS64.TRYWAIT P1, [R4+URZ+0x160], R5 ;  /* 0x00016005040075a7 */ /* 0x0022a400080211ff */
[----:B--2---:R-:W-:Y:S05]  /*91c0*/  @!P1 NANOSLEEP.SYNCS 0x989680 ;  /* 0x009896800000995d */ /* 0x004fea0003900000 */
[----:B------:R-:W2:Y:S02]  /*91d0*/  @!P1 SYNCS.PHASECHK.TRANS64 P1, [R4+URZ+0x160], R5 ;  /* 0x00016005040095a7 */ /* 0x000ea400080210ff */
[----:B--2---:R-:W-:Y:S05]  /*91e0*/  @!P1 BRA `(.L_x_175) ;  /* 0xfffffffc00f09947 */ /* 0x004fea000383ffff */
[----:B------:R-:W-:Y:S05]  /*91f0*/  BRA `(.L_x_176) ;  /* 0xffffffa000d87947 */ /* 0x000fea000383ffff */
.L_x_61:
[----:B------:R-:W-:-:S07]  /*9200*/  MOV R0, UR6 ;  /* 0x0000000600007c02 */ /* 0x000fce0008000f00 */
.L_x_177:
[----:B-1----:R1:W2:Y:S02]  /*9210*/  SYNCS.PHASECHK.TRANS64.TRYWAIT P0, [R0+URZ+0x160], R5 ;  /* 0x00016005000075a7 */ /* 0x0022a400080011ff */
[----:B--2---:R-:W-:Y:S05]  /*9220*/  @!P0 NANOSLEEP.SYNCS 0x989680 ;  /* 0x009896800000895d */ /* 0x004fea0003900000 */
[----:B------:R-:W2:Y:S02]  /*9230*/  @!P0 SYNCS.PHASECHK.TRANS64 P0, [R0+URZ+0x160], R5 ;  /* 0x00016005000085a7 */ /* 0x000ea400080010ff */
[----:B--2---:R-:W-:Y:S05]  /*9240*/  @!P0 BRA `(.L_x_177) ;  /* 0xfffffffc00f08947 */ /* 0x004fea000383ffff */
[----:B------:R-:W-:Y:S05]  /*9250*/  BRA `(.L_x_178) ;  /* 0xffffffa8004c7947 */ /* 0x000fea000383ffff */
.L_x_62:
[----:B------:R-:W-:-:S07]  /*9260*/  MOV R5, UR8 ;  /* 0x0000000800057c02 */ /* 0x000fce0008000f00 */
.L_x_179:
[----:B-1----:R1:W2:Y:S02]  /*9270*/  SYNCS.PHASECHK.TRANS64.TRYWAIT P0, [R5+URZ+0x180], R0 ;  /* 0x00018000050075a7 */ /* 0x0022a400080011ff */
[----:B--2---:R-:W-:Y:S05]  /*9280*/  @!P0 NANOSLEEP.SYNCS 0x989680 ;  /* 0x009896800000895d */ /* 0x004fea0003900000 */
[----:B------:R-:W2:Y:S02]  /*9290*/  @!P0 SYNCS.PHASECHK.TRANS64 P0, [R5+URZ+0x180], R0 ;  /* 0x00018000050085a7 */ /* 0x000ea400080010ff */
[----:B--2---:R-:W-:Y:S05]  /*92a0*/  @!P0 BRA `(.L_x_179) ;  /* 0xfffffffc00f08947 */ /* 0x004fea000383ffff */
[----:B------:R-:W-:Y:S05]  /*92b0*/  BRA `(.L_x_180) ;  /* 0xffffffa800687947 */ /* 0x000fea000383ffff */
.L_x_65:
[----:B-1----:R-:W-:Y:S07]  /*92c0*/  MOV R0, UR7 ;  /* 0x0000000700007c02 */ /* 0x002fee0008000f00 */
.L_x_181:
[----:B-1----:R1:W2:Y:S02]  /*92d0*/  SYNCS.PHASECHK.TRANS64.TRYWAIT P0, [R0+URZ], R5 ;  /* 0x00000005000075a7 */ /* 0x0022a400080011ff */
[----:B--2---:R-:W-:Y:S05]  /*92e0*/  @!P0 NANOSLEEP.SYNCS 0x989680 ;  /* 0x009896800000895d */ /* 0x004fea0003900000 */
[----:B------:R-:W2:Y:S02]  /*92f0*/  @!P0 SYNCS.PHASECHK.TRANS64 P0, [R0+URZ], R5 ;  /* 0x00000005000085a7 */ /* 0x000ea400080010ff */
[----:B--2---:R-:W-:Y:S05]  /*9300*/  @!P0 BRA `(.L_x_181) ;  /* 0xfffffffc00f08947 */ /* 0x004fea000383ffff */
[----:B------:R-:W-:Y:S05]  /*9310*/  BRA `(.L_x_64) ;  /* 0xffffffa8008c7947 */ /* 0x000fea000383ffff */
.L_x_68:
[----:B------:R-:W-:-:S07]  /*9320*/  MOV R0, UR5 ;  /* 0x0000000500007c02 */ /* 0x000fce0008000f00 */
.L_x_182:
[----:B-1----:R1:W4:Y:S02]  /*9330*/  SYNCS.PHASECHK.TRANS64.TRYWAIT P0, [R0+URZ], R3 ;  /* 0x00000003000075a7 */ /* 0x00232400080011ff */
[----:B----4-:R-:W-:Y:S05]  /*9340*/  @!P0 NANOSLEEP.SYNCS 0x989680 ;  /* 0x009896800000895d */ /* 0x010fea0003900000 */
[----:B------:R-:W4:Y:S02]  /*9350*/  @!P0 SYNCS.PHASECHK.TRANS64 P0, [R0+URZ], R3 ;  /* 0x00000003000085a7 */ /* 0x000f2400080010ff */
[----:B----4-:R-:W-:Y:S05]  /*9360*/  @!P0 BRA `(.L_x_182) ;  /* 0xfffffffc00f08947 */ /* 0x010fea000383ffff */
[----:B------:R-:W-:Y:S05]  /*9370*/  BRA `(.L_x_183) ;  /* 0xffffffac00547947 */ /* 0x000fea000383ffff */
.L_x_69:
[----:B------:R-:W-:-:S07]  /*9380*/  MOV R0, UR7 ;  /* 0x0000000700007c02 */ /* 0x000fce0008000f00 */
.L_x_184:
[----:B-1----:R1:W4:Y:S02]  /*9390*/  SYNCS.PHASECHK.TRANS64.TRYWAIT P0, [R0+URZ], R3 ;  /* 0x00000003000075a7 */ /* 0x00232400080011ff */
[----:B----4-:R-:W-:Y:S05]  /*93a0*/  @!P0 NANOSLEEP.SYNCS 0x989680 ;  /* 0x009896800000895d */ /* 0x010fea0003900000 */
[----:B------:R-:W4:Y:S02]  /*93b0*/  @!P0 SYNCS.PHASECHK.TRANS64 P0, [R0+URZ], R3 ;  /* 0x00000003000085a7 */ /* 0x000f2400080010ff */
[----:B----4-:R-:W-:Y:S05]  /*93c0*/  @!P0 BRA `(.L_x_184) ;  /* 0xfffffffc00f08947 */ /* 0x010fea000383ffff */
[----:B------:R-:W-:Y:S05]  /*93d0*/  BRA `(.L_x_185) ;  /* 0xffffffac00607947 */ /* 0x000fea000383ffff */
.L_x_74:
[----:B------:R-:W-:Y:S07]  /*93e0*/  MOV R0, UR22 ;  /* 0x0000001600007c02 */ /* 0x000fee0008000f00 */
.L_x_186:
[----:B--2---:R2:W3:Y:S02]  /*93f0*/  SYNCS.PHASECHK.TRANS64.TRYWAIT P0, [R0+URZ+0x160], R3 ;  /* 0x00016003000075a7 */ /* 0x0044e400080011ff */
[----:B---3--:R-:W-:Y:S05]  /*9400*/  @!P0 NANOSLEEP.SYNCS 0x989680 ;  /* 0x009896800000895d */ /* 0x008fea0003900000 */
[----:B------:R-:W3:Y:S02]  /*9410*/  @!P0 SYNCS.PHASECHK.TRANS64 P0, [R0+URZ+0x160], R3 ;  /* 0x00016003000085a7 */ /* 0x000ee400080010ff */
[----:B---3--:R-:W-:Y:S05]  /*9420*/  @!P0 BRA `(.L_x_186) ;  /* 0xfffffffc00f08947 */ /* 0x008fea000383ffff */
[----:B------:R-:W-:Y:S05]  /*9430*/  BRA `(.L_x_187) ;  /* 0xffffffb000907947 */ /* 0x000fea000383ffff */
.L_x_77:
[----:B------:R-:W-:Y:S07]  /*9440*/  MOV R0, UR22 ;  /* 0x0000001600007c02 */ /* 0x000fee0008000f00 */
.L_x_188:
[----:B--2---:R2:W3:Y:S02]  /*9450*/  SYNCS.PHASECHK.TRANS64.TRYWAIT P0, [R0+URZ+0x158], R3 ;  /* 0x00015803000075a7 */ /* 0x0044e400080011ff */
[----:B---3--:R-:W-:Y:S05]  /*9460*/  @!P0 NANOSLEEP.SYNCS 0x989680 ;  /* 0x009896800000895d */ /* 0x008fea0003900000 */
[----:B------:R-:W3:Y:S02]  /*9470*/  @!P0 SYNCS.PHASECHK.TRANS64 P0, [R0+URZ+0x158], R3 ;  /* 0x00015803000085a7 */ /* 0x000ee400080010ff */
[----:B---3--:R-:W-:Y:S05]  /*9480*/  @!P0 BRA `(.L_x_188) ;  /* 0xfffffffc00f08947 */ /* 0x008fea000383ffff */
[----:B------:R-:W-:Y:S05]  /*9490*/  BRA `(.L_x_76) ;  /* 0xffffffb400687947 */ /* 0x000fea000383ffff */
.L_x_80:
[----:B------:R-:W-:Y:S07]  /*94a0*/  MOV R3, UR22 ;  /* 0x0000001600037c02 */ /* 0x000fee0008000f00 */
.L_x_189:
[----:B-1----:R1:W2:Y:S02]  /*94b0*/  SYNCS.PHASECHK.TRANS64.TRYWAIT P0, [R3+URZ+0x130], R12 ;  /* 0x0001300c030075a7 */ /* 0x0022a400080011ff */
[----:B--2---:R-:W-:Y:S05]  /*94c0*/  @!P0 NANOSLEEP.SYNCS 0x989680 ;  /* 0x009896800000895d */ /* 0x004fea0003900000 */
[----:B------:R-:W2:Y:S02]  /*94d0*/  @!P0 SYNCS.PHASECHK.TRANS64 P0, [R3+URZ+0x130], R12 ;  /* 0x0001300c030085a7 */ /* 0x000ea400080010ff */
[----:B--2---:R-:W-:Y:S05]  /*94e0*/  @!P0 BRA `(.L_x_189) ;  /* 0xfffffffc00f08947 */ /* 0x004fea000383ffff */
[----:B------:R-:W-:Y:S05]  /*94f0*/  BRA `(.L_x_190) ;  /* 0xffffffb800207947 */ /* 0x000fea000383ffff */
.L_x_81:
[----:B-1----:R-:W-:Y:S07]  /*9500*/  MOV R3, UR22 ;  /* 0x0000001600037c02 */ /* 0x002fee0008000f00 */
.L_x_191:
[----:B-1----:R1:W2:Y:S02]  /*9510*/  SYNCS.PHASECHK.TRANS64.TRYWAIT P0, [R3+URZ+0x138], R12 ;  /* 0x0001380c030075a7 */ /* 0x0022a400080011ff */
[----:B--2---:R-:W-:Y:S05]  /*9520*/  @!P0 NANOSLEEP.SYNCS 0x989680 ;  /* 0x009896800000895d */ /* 0x004fea0003900000 */
[----:B------:R-:W2:Y:S02]  /*9530*/  @!P0 SYNCS.PHASECHK.TRANS64 P0, [R3+URZ+0x138], R12 ;  /* 0x0001380c030085a7 */ /* 0x000ea400080010ff */
[----:B--2---:R-:W-:Y:S05]  /*9540*/  @!P0 BRA `(.L_x_191) ;  /* 0xfffffffc00f08947 */ /* 0x004fea000383ffff */
[----:B------:R-:W-:Y:S05]  /*9550*/  BRA `(.L_x_192) ;  /* 0xffffffb800587947 */ /* 0x000fea000383ffff */
.L_x_82:
[----:B-1----:R-:W-:Y:S07]  /*9560*/  MOV R3, UR22 ;  /* 0x0000001600037c02 */ /* 0x002fee0008000f00 */
.L_x_193:
[----:B-1----:R1:W2:Y:S02]  /*9570*/  SYNCS.PHASECHK.TRANS64.TRYWAIT P0, [R3+URZ+0x140], R12 ;  /* 0x0001400c030075a7 */ /* 0x0022a400080011ff */
[----:B--2---:R-:W-:Y:S05]  /*9580*/  @!P0 NANOSLEEP.SYNCS 0x989680 ;  /* 0x009896800000895d */ /* 0x004fea0003900000 */
[----:B------:R-:W2:Y:S02]  /*9590*/  @!P0 SYNCS.PHASECHK.TRANS64 P0, [R3+URZ+0x140], R12 ;  /* 0x0001400c030085a7 */ /* 0x000ea400080010ff */
[----:B--2---:R-:W-:Y:S05]  /*95a0*/  @!P0 BRA `(.L_x_193) ;  /* 0xfffffffc00f08947 */ /* 0x004fea000383ffff */
[----:B------:R-:W-:Y:S05]  /*95b0*/  BRA `(.L_x_194) ;  /* 0xffffffb800a07947 */ /* 0x000fea000383ffff */
.L_x_83:
[----:B------:R-:W-:Y:S07]  /*95c0*/  MOV R3, UR22 ;  /* 0x0000001600037c02 */ /* 0x000fee0008000f00 */
.L_x_195:
[----:B-1----:R1:W2:Y:S02]  /*95d0*/  SYNCS.PHASECHK.TRANS64.TRYWAIT P0, [R3+URZ+0x148], R12 ;  /* 0x0001480c030075a7 */ /* 0x0022a400080011ff */
[----:B--2---:R-:W-:Y:S05]  /*95e0*/  @!P0 NANOSLEEP.SYNCS 0x989680 ;  /* 0x009896800000895d */ /* 0x004fea0003900000 */
[----:B------:R-:W2:Y:S02]  /*95f0*/  @!P0 SYNCS.PHASECHK.TRANS64 P0, [R3+URZ+0x148], R12 ;  /* 0x0001480c030085a7 */ /* 0x000ea400080010ff */
[----:B--2---:R-:W-:Y:S05]  /*9600*/  @!P0 BRA `(.L_x_195) ;  /* 0xfffffffc00f08947 */ /* 0x004fea000383ffff */
[----:B------:R-:W-:Y:S05]  /*9610*/  BRA `(.L_x_196) ;  /* 0xffffffbc00287947 */ /* 0x000fea000383ffff */
.L_x_85:
[----:B------:R-:W-:-:S07]  /*9620*/  MOV R0, UR22 ;  /* 0x0000001600007c02 */ /* 0x000fce0008000f00 */
.L_x_197:
[----:B-1----:R1:W3:Y:S02]  /*9630*/  SYNCS.PHASECHK.TRANS64.TRYWAIT P0, [R0+URZ+0x130], R3 ;  /* 0x00013003000075a7 */ /* 0x0022e400080011ff */
[----:B---3--:R-:W-:Y:S05]  /*9640*/  @!P0 NANOSLEEP.SYNCS 0x989680 ;  /* 0x009896800000895d */ /* 0x008fea0003900000 */
[----:B------:R-:W3:Y:S02]  /*9650*/  @!P0 SYNCS.PHASECHK.TRANS64 P0, [R0+URZ+0x130], R3 ;  /* 0x00013003000085a7 */ /* 0x000ee400080010ff */
[----:B---3--:R-:W-:Y:S05]  /*9660*/  @!P0 BRA `(.L_x_197) ;  /* 0xfffffffc00f08947 */ /* 0x008fea000383ffff */
[----:B------:R-:W-:Y:S05]  /*9670*/  BRA `(.L_x_198) ;  /* 0xffffffbc008c7947 */ /* 0x000fea000383ffff */
.L_x_86:
[----:B-1----:R-:W-:-:S07]  /*9680*/  MOV R0, UR22 ;  /* 0x0000001600007c02 */ /* 0x002fce0008000f00 */
.L_x_199:
[----:B-1----:R1:W3:Y:S02]  /*9690*/  SYNCS.PHASECHK.TRANS64.TRYWAIT P0, [R0+URZ+0x138], R3 ;  /* 0x00013803000075a7 */ /* 0x0022e400080011ff */
[----:B---3--:R-:W-:Y:S05]  /*96a0*/  @!P0 NANOSLEEP.SYNCS 0x989680 ;  /* 0x009896800000895d */ /* 0x008fea0003900000 */
[----:B------:R-:W3:Y:S02]  /*96b0*/  @!P0 SYNCS.PHASECHK.TRANS64 P0, [R0+URZ+0x138], R3 ;  /* 0x00013803000085a7 */ /* 0x000ee400080010ff */
[----:B---3--:R-:W-:Y:S05]  /*96c0*/  @!P0 BRA `(.L_x_199) ;  /* 0xfffffffc00f08947 */ /* 0x008fea000383ffff */
[----:B------:R-:W-:Y:S05]  /*96d0*/  BRA `(.L_x_200) ;  /* 0xffffffbc007c7947 */ /* 0x000fea000383ffff */
.L_x_87:
[----:B-1----:R-:W-:-:S07]  /*96e0*/  MOV R0, UR22 ;  /* 0x0000001600007c02 */ /* 0x002fce0008000f00 */
.L_x_201:
[----:B-1----:R1:W3:Y:S02]  /*96f0*/  SYNCS.PHASECHK.TRANS64.TRYWAIT P0, [R0+URZ+0x140], R3 ;  /* 0x00014003000075a7 */ /* 0x0022e400080011ff */
[----:B---3--:R-:W-:Y:S05]  /*9700*/  @!P0 NANOSLEEP.SYNCS 0x989680 ;  /* 0x009896800000895d */ /* 0x008fea0003900000 */
[----:B------:R-:W3:Y:S02]  /*9710*/  @!P0 SYNCS.PHASECHK.TRANS64 P0, [R0+URZ+0x140], R3 ;  /* 0x00014003000085a7 */ /* 0x000ee400080010ff */
[----:B---3--:R-:W-:Y:S05]  /*9720*/  @!P0 BRA `(.L_x_201) ;  /* 0xfffffffc00f08947 */ /* 0x008fea000383ffff */
[----:B------:R-:W-:Y:S05]  /*9730*/  BRA `(.L_x_202) ;  /* 0xffffffbc006c7947 */ /* 0x000fea000383ffff */
.L_x_89:
[----:B------:R-:W-:Y:S07]  /*9740*/  MOV R0, UR50 ;  /* 0x0000003200007c02 */ /* 0x000fee0008000f00 */
.L_x_203:
[----:B-1----:R1:W2:Y:S02]  /*9750*/  SYNCS.PHASECHK.TRANS64.TRYWAIT P0, [R0+URZ+0x160], R3 ;  /* 0x00016003000075a7 */ /* 0x0022a400080011ff */
[----:B--2---:R-:W-:Y:S05]  /*9760*/  @!P0 NANOSLEEP.SYNCS 0x989680 ;  /* 0x009896800000895d */ /* 0x004fea0003900000 */
[----:B------:R-:W2:Y:S02]  /*9770*/  @!P0 SYNCS.PHASECHK.TRANS64 P0, [R0+URZ+0x160], R3 ;  /* 0x00016003000085a7 */ /* 0x000ea400080010ff */
[----:B--2---:R-:W-:Y:S05]  /*9780*/  @!P0 BRA `(.L_x_203) ;  /* 0xfffffffc00f08947 */ /* 0x004fea000383ffff */
[----:B------:R-:W-:Y:S05]  /*9790*/  BRA `(.L_x_204) ;  /* 0xffffffc000487947 */ /* 0x000fea000383ffff */
.L_x_100:
[----:B-1----:R-:W-:Y:S04]  /*97a0*/  MOV R2, UR50 ;  /* 0x0000003200027c02 */ /* 0x002fe80008000f00 */
[----:B------:R1:W3:Y:S03]  /*97b0*/  SYNCS.PHASECHK.TRANS64.TRYWAIT P1, [R2+URZ+0x110], R3 ;  /* 0x00011003020075a7 */ /* 0x0002e600080211ff */
[----:B---3--:R-:W-:Y:S05]  /*97c0*/  @!P1 NANOSLEEP.SYNCS 0x989680 ;  /* 0x009896800000995d */ /* 0x008fea0003900000 */
[----:B------:R-:W3:Y:S02]  /*97d0*/  @!P1 SYNCS.PHASECHK.TRANS64 P1, [R2+URZ+0x110], R3 ;  /* 0x00011003020095a7 */ /* 0x000ee400080210ff */
[----:B---3--:R-:W-:Y:S05]  /*97e0*/  @!P1 BRA `(.L_x_100) ;  /* 0xfffffffc00ec9947 */ /* 0x008fea000383ffff */
[----:B------:R-:W-:Y:S05]  /*97f0*/  BRA `(.L_x_99) ;  /* 0xffffffcc00707947 */ /* 0x000fea000383ffff */
.L_x_102:
[----:B-1----:R1:W4:Y:S02]  /*9800*/  SYNCS.PHASECHK.TRANS64.TRYWAIT P0, [R83+URZ+0x170], R0 ;  /* 0x00017000530075a7 */ /* 0x00232400080011ff */
[----:B----4-:R-:W-:Y:S05]  /*9810*/  @!P0 NANOSLEEP.SYNCS 0x989680 ;  /* 0x009896800000895d */ /* 0x010fea0003900000 */
[----:B------:R-:W4:Y:S02]  /*9820*/  @!P0 SYNCS.PHASECHK.TRANS64 P0, [R83+URZ+0x170], R0 ;  /* 0x00017000530085a7 */ /* 0x000f2400080010ff */
[----:B----4-:R-:W-:Y:S05]  /*9830*/  @!P0 BRA `(.L_x_102) ;  /* 0xfffffffc00f08947 */ /* 0x010fea000383ffff */
[----:B------:R-:W-:Y:S05]  /*9840*/  BRA `(.L_x_101) ;  /* 0xffffffcc00947947 */ /* 0x000fea000383ffff */
.L_x_111:
[----:B--2---:R2:W4:Y:S02]  /*9850*/  SYNCS.PHASECHK.TRANS64.TRYWAIT P0, [R4+URZ+0x110], R3 ;  /* 0x00011003040075a7 */ /* 0x00452400080011ff */
[----:B----4-:R-:W-:Y:S05]  /*9860*/  @!P0 NANOSLEEP.SYNCS 0x989680 ;  /* 0x009896800000895d */ /* 0x010fea0003900000 */
[----:B------:R-:W4:Y:S02]  /*9870*/  @!P0 SYNCS.PHASECHK.TRANS64 P0, [R4+URZ+0x110], R3 ;  /* 0x00011003040085a7 */ /* 0x000f2400080010ff */
[----:B----4-:R-:W-:Y:S05]  /*9880*/  @!P0 BRA `(.L_x_111) ;  /* 0xfffffffc00f08947 */ /* 0x010fea000383ffff */
[----:B------:R-:W-:Y:S05]  /*9890*/  BRA `(.L_x_110) ;  /* 0xffffffd400887947 */ /* 0x000fea000383ffff */
.L_x_119:
[----:B-1----:R1:W4:Y:S02]  /*98a0*/  SYNCS.PHASECHK.TRANS64.TRYWAIT P0, [R16+URZ+0x110], R3 ;  /* 0x00011003100075a7 */ /* 0x00232400080011ff */
[----:B----4-:R-:W-:Y:S05]  /*98b0*/  @!P0 NANOSLEEP.SYNCS 0x989680 ;  /* 0x009896800000895d */ /* 0x010fea0003900000 */
[----:B------:R-:W4:Y:S02]  /*98c0*/  @!P0 SYNCS.PHASECHK.TRANS64 P0, [R16+URZ+0x110], R3 ;  /* 0x00011003100085a7 */ /* 0x000f2400080010ff */
[----:B----4-:R-:W-:Y:S05]  /*98d0*/  @!P0 BRA `(.L_x_119) ;  /* 0xfffffffc00f08947 */ /* 0x010fea000383ffff */
[----:B------:R-:W-:Y:S05]  /*98e0*/  BRA `(.L_x_118) ;  /* 0xffffffdc00987947 */ /* 0x000fea000383ffff */
.L_x_127:
[----:B--2---:R2:W4:Y:S02]  /*98f0*/  SYNCS.PHASECHK.TRANS64.TRYWAIT P0, [R17+URZ+0x110], R0 ;  /* 0x00011000110075a7 */ /* 0x00452400080011ff */
[----:B----4-:R-:W-:Y:S05]  /*9900*/  @!P0 NANOSLEEP.SYNCS 0x989680 ;  /* 0x009896800000895d */ /* 0x010fea0003900000 */
[----:B------:R-:W4:Y:S02]  /*9910*/  @!P0 SYNCS.PHASECHK.TRANS64 P0, [R17+URZ+0x110], R0 ;  /* 0x00011000110085a7 */ /* 0x000f2400080010ff */
[----:B----4-:R-:W-:Y:S05]  /*9920*/  @!P0 BRA `(.L_x_127) ;  /* 0xfffffffc00f08947 */ /* 0x010fea000383ffff */
[----:B------:R-:W-:Y:S05]  /*9930*/  BRA `(.L_x_126) ;  /* 0xffffffe400a47947 */ /* 0x000fea000383ffff */
        .weak           $__internal_0_$__cuda_sm10x_tcgen05_guardrail_trap_col_being_dealloced_not_returned_by_alloc
        .type           $__internal_0_$__cuda_sm10x_tcgen05_guardrail_trap_col_being_dealloced_not_returned_by_alloc,@function
        .size           $__internal_0_$__cuda_sm10x_tcgen05_guardrail_trap_col_being_dealloced_not_returned_by_alloc,($__internal_1_$__cuda_sm10x_tcgen05_guardrail_trap_phase_invalid_during_alloc - $__internal_0_$__cuda_sm10x_tcgen05_guardrail_trap_col_being_dealloced_not_returned_by_alloc)
$__internal_0_$__cuda_sm10x_tcgen05_guardrail_trap_col_being_dealloced_not_returned_by_alloc:
[----:B------:R-:W-:Y:S05]  /*9940*/  BPT.TRAP 0x1 ;  /* 0x000000040000795c */ /* 0x000fea0000300000 */
[----:B------:R-:W-:-:S04]  /*9950*/  HFMA2 R3, -RZ, RZ, 0, 0 ;  /* 0x00000000ff037431 */ /* 0x000fc800000001ff */
[----:B------:R-:W-:Y:S05]  /*9960*/  RET.REL.NODEC R2 `(_ZN7cutlass13device_kernelINS_4conv6kernel13ConvUniversalINS1_16ConvProblemShapeILNS1_8OperatorE1ELi2EEENS1_10collective14CollectiveConvINS1_47MainloopSm100TmaUmmaWarpSpecializedImplicitGemmILS5_1ELi17ELi2ELi1ELi2EN4cute5tupleIJNSA_1CILi1EEESD_SD_EEEEENSB_IJNSC_ILi64EEENSC_ILi128EEENSB_IJNSC_ILi32EEEEEEEEENS_6half_tESL_NSA_8TiledMMAINSA_8MMA_AtomIJNSA_20SM100_MMA_F16BF16_SSISL_SL_fLi64ELi128ELNSA_4UMMA5MajorE0ELSQ_1ELNSP_7ScaleInE0ELSR_0EEEEEENSA_6LayoutISE_NSB_IJNSC_ILi0EEESV_SV_EEEEENSB_IJNSA_10UnderscoreESY_SY_EEEEENS7_6detail27Sm100ImplicitGemmTileTraitsINSA_20SM90_TMA_LOAD_IM2COLENSA_14ComposedLayoutINSA_7SwizzleILi2ELi4ELi3EEENSA_18smem_ptr_flag_bitsILi16EEENSU_INSB_IJNSC_ILi8EEESI_EEENSB_IJSI_SD_EEEEEEEvEENS12_INSA_13SM90_TMA_LOADENS14_INS15_ILi3ELi4ELi3EEES18_NSU_INSB_IJSG_S19_EEENSB_IJSD_SG_EEEEEEEvEEEENS_8epilogue10collective18CollectiveEpilogueINS1N_23Sm100TmaWarpSpecializedILi4ELi2ELi16ELb1ELb0EEEJSK_NSB_IJNSU_ISG_SD_EENSU_ISI_SD_EEEEESL_NSB_IJNSB_IJlllEEESD_SV_EEESL_S1W_NS1N_6fusion15FusionCallbacksIS1R_NS1X_17LinearCombinationISL_fSL_fLNS_15FloatRoundStyleE2EEESK_S1U_JEEENSA_5SM1004TMEM4LOAD26SM100_TMEM_LOAD_16dp256b4xES13_S1D_NSA_17SM75_U32x4_LDSM_NENSA_21SM90_TMA_STORE_IM2COLES1D_NSA_17SM90_U32x4_STSM_NENSA_39AutoVectorizingCopyWithAssumedAlignmentILi128EEEEEEvvEEEEvNT_6ParamsE) ;  /* 0xffffff6402a47950 */ /* 0x000fea0003c3ffff */
        .weak           $__internal_1_$__cuda_sm10x_tcgen05_guardrail_trap_phase_invalid_during_alloc
        .type           $__internal_1_$__cuda_sm10x_tcgen05_guardrail_trap_phase_invalid_during_alloc,@function
        .size           $__internal_1_$__cuda_sm10x_tcgen05_guardrail_trap_phase_invalid_during_alloc,($__internal_2_$__cuda_sm10x_tcgen05_guardrail_trap_unallocated_columns_being_dealloced - $__internal_1_$__cuda_sm10x_tcgen05_guardrail_trap_phase_invalid_during_alloc)
$__internal_1_$__cuda_sm10x_tcgen05_guardrail_trap_phase_invalid_during_alloc:
[----:B------:R-:W-:Y:S05]  /*9970*/  BPT.TRAP 0x1 ;  /* 0x000000040000795c */ /* 0x000fea0000300000 */
[----:B------:R-:W-:-:S04]  /*9980*/  MOV R3, 0x0 ;  /* 0x0000000000037802 */ /* 0x000fc80000000f00 */
[----:B------:R-:W-:Y:S05]  /*9990*/  RET.REL.NODEC R2 `(_ZN7cutlass13device_kernelINS_4conv6kernel13ConvUniversalINS1_16ConvProblemShapeILNS1_8OperatorE1ELi2EEENS1_10collective14CollectiveConvINS1_47MainloopSm100TmaUmmaWarpSpecializedImplicitGemmILS5_1ELi17ELi2ELi1ELi2EN4cute5tupleIJNSA_1CILi1EEESD_SD_EEEEENSB_IJNSC_ILi64EEENSC_ILi128EEENSB_IJNSC_ILi32EEEEEEEEENS_6half_tESL_NSA_8TiledMMAINSA_8MMA_AtomIJNSA_20SM100_MMA_F16BF16_SSISL_SL_fLi64ELi128ELNSA_4UMMA5MajorE0ELSQ_1ELNSP_7ScaleInE0ELSR_0EEEEEENSA_6LayoutISE_NSB_IJNSC_ILi0EEESV_SV_EEEEENSB_IJNSA_10UnderscoreESY_SY_EEEEENS7_6detail27Sm100ImplicitGemmTileTraitsINSA_20SM90_TMA_LOAD_IM2COLENSA_14ComposedLayoutINSA_7SwizzleILi2ELi4ELi3EEENSA_18smem_ptr_flag_bitsILi16EEENSU_INSB_IJNSC_ILi8EEESI_EEENSB_IJSI_SD_EEEEEEEvEENS12_INSA_13SM90_TMA_LOADENS14_INS15_ILi3ELi4ELi3EEES18_NSU_INSB_IJSG_S19_EEENSB_IJSD_SG_EEEEEEEvEEEENS_8epilogue10collective18CollectiveEpilogueINS1N_23Sm100TmaWarpSpecializedILi4ELi2ELi16ELb1ELb0EEEJSK_NSB_IJNSU_ISG_SD_EENSU_ISI_SD_EEEEESL_NSB_IJNSB_IJlllEEESD_SV_EEESL_S1W_NS1N_6fusion15FusionCallbacksIS1R_NS1X_17LinearCombinationISL_fSL_fLNS_15FloatRoundStyleE2EEESK_S1U_JEEENSA_5SM1004TMEM4LOAD26SM100_TMEM_LOAD_16dp256b4xES13_S1D_NSA_17SM75_U32x4_LDSM_NENSA_21SM90_TMA_STORE_IM2COLES1D_NSA_17SM90_U32x4_STSM_NENSA_39AutoVectorizingCopyWithAssumedAlignmentILi128EEEEEEvvEEEEvNT_6ParamsE) ;  /* 0xffffff6402987950 */ /* 0x000fea0003c3ffff */
        .weak           $__internal_2_$__cuda_sm10x_tcgen05_guardrail_trap_unallocated_columns_being_dealloced
        .type           $__internal_2_$__cuda_sm10x_tcgen05_guardrail_trap_unallocated_columns_being_dealloced,@function
        .size           $__internal_2_$__cuda_sm10x_tcgen05_guardrail_trap_unallocated_columns_being_dealloced,(.L_x_206 - $__internal_2_$__cuda_sm10x_tcgen05_guardrail_trap_unallocated_columns_being_dealloced)
$__internal_2_$__cuda_sm10x_tcgen05_guardrail_trap_unallocated_columns_being_dealloced:
[----:B------:R-:W-:Y:S05]  /*99a0*/  BPT.TRAP 0x1 ;  /* 0x000000040000795c */ /* 0x000fea0000300000 */
[----:B------:R-:W-:-:S04]  /*99b0*/  HFMA2 R3, -RZ, RZ, 0, 0 ;  /* 0x00000000ff037431 */ /* 0x000fc800000001ff */
[----:B------:R-:W-:Y:S05]  /*99c0*/  RET.REL.NODEC R2 `(_ZN7cutlass13device_kernelINS_4conv6kernel13ConvUniversalINS1_16ConvProblemShapeILNS1_8OperatorE1ELi2EEENS1_10collective14CollectiveConvINS1_47MainloopSm100TmaUmmaWarpSpecializedImplicitGemmILS5_1ELi17ELi2ELi1ELi2EN4cute5tupleIJNSA_1CILi1EEESD_SD_EEEEENSB_IJNSC_ILi64EEENSC_ILi128EEENSB_IJNSC_ILi32EEEEEEEEENS_6half_tESL_NSA_8TiledMMAINSA_8MMA_AtomIJNSA_20SM100_MMA_F16BF16_SSISL_SL_fLi64ELi128ELNSA_4UMMA5MajorE0ELSQ_1ELNSP_7ScaleInE0ELSR_0EEEEEENSA_6LayoutISE_NSB_IJNSC_ILi0EEESV_SV_EEEEENSB_IJNSA_10UnderscoreESY_SY_EEEEENS7_6detail27Sm100ImplicitGemmTileTraitsINSA_20SM90_TMA_LOAD_IM2COLENSA_14ComposedLayoutINSA_7SwizzleILi2ELi4ELi3EEENSA_18smem_ptr_flag_bitsILi16EEENSU_INSB_IJNSC_ILi8EEESI_EEENSB_IJSI_SD_EEEEEEEvEENS12_INSA_13SM90_TMA_LOADENS14_INS15_ILi3ELi4ELi3EEES18_NSU_INSB_IJSG_S19_EEENSB_IJSD_SG_EEEEEEEvEEEENS_8epilogue10collective18CollectiveEpilogueINS1N_23Sm100TmaWarpSpecializedILi4ELi2ELi16ELb1ELb0EEEJSK_NSB_IJNSU_ISG_SD_EENSU_ISI_SD_EEEEESL_NSB_IJNSB_IJlllEEESD_SV_EEESL_S1W_NS1N_6fusion15FusionCallbacksIS1R_NS1X_17LinearCombinationISL_fSL_fLNS_15FloatRoundStyleE2EEESK_S1U_JEEENSA_5SM1004TMEM4LOAD26SM100_TMEM_LOAD_16dp256b4xES13_S1D_NSA_17SM75_U32x4_LDSM_NENSA_21SM90_TMA_STORE_IM2COLES1D_NSA_17SM90_U32x4_STSM_NENSA_39AutoVectorizingCopyWithAssumedAlignmentILi128EEEEEEvvEEEEvNT_6ParamsE) ;  /* 0xffffff64028c7950 */ /* 0x000fea0003c3ffff */
.L_x_205:
[----:B------:R-:W-:-:S00]  /*99d0*/  BRA `(.L_x_205) ;  /* 0xfffffffc00fc7947 */ /* 0x000fc0000383ffff */
[----:B------:R-:W-:-:S00]  /*99e0*/  NOP ;  /* 0x0000000000007918 */ /* 0x000fc00000000000 */
        /* <DEDUP_REMOVED lines=9> */
.L_x_206:


//--------------------- .nv.global.init           --------------------------
	.section	.nv.global.init,"aw",@progbits
.nv.global.init:
	.type		$str$29,@object
	.size		$str$29,($str$30 - $str$29)
$str$29:
        /*0000*/ 	.byte	0x28, 0x61, 0x64, 0x64, 0x72, 0x65, 0x73, 0x73, 0x20, 0x26, 0x20, 0x6d, 0x61, 0x73, 0x6b, 0x29
        /*0010*/ 	.byte	0x20, 0x3d, 0x3d, 0x20, 0x30, 0x00
	.type		$str$30,@object
	.size		$str$30,($str$28 - $str$30)
$str$30:
        /*0016*/ 	.byte	0x2f, 0x74, 0x6d, 0x70, 0x2f, 0x63, 0x75, 0x74, 0x6c, 0x61, 0x73, 0x73, 0x5f, 0x73, 0x77, 0x65
        /*0026*/ 	.byte	0x65, 0x70, 0x5f, 0x73, 0x72, 0x63, 0x2f, 0x69, 0x6e, 0x63, 0x6c, 0x75, 0x64, 0x65, 0x2f, 0x63
        /*0036*/ 	.byte	0x75, 0x74, 0x65, 0x2f, 0x70, 0x6f, 0x69, 0x6e, 0x74, 0x65, 0x72, 0x5f, 0x66, 0x6c, 0x61, 0x67
        /*0046*/ 	.byte	0x67, 0x65, 0x64, 0x2e, 0x68, 0x70, 0x70, 0x00
	.type		$str$28,@object
	.size		$str$28,($str$27 - $str$28)
$str$28:
        /*004e*/ 	.byte	0x2f, 0x74, 0x6d, 0x70, 0x2f, 0x63, 0x75, 0x74, 0x6c, 0x61, 0x73, 0x73, 0x5f, 0x73, 0x77, 0x65
        /*005e*/ 	.byte	0x65, 0x70, 0x5f, 0x73, 0x72, 0x63, 0x2f, 0x69, 0x6e, 0x63, 0x6c, 0x75, 0x64, 0x65, 0x2f, 0x63
        /*006e*/ 	.byte	0x75, 0x74, 0x65, 0x2f, 0x61, 0x74, 0x6f, 0x6d, 0x2f, 0x63, 0x6f, 0x70, 0x79, 0x5f, 0x74, 0x72
        /*007e*/ 	.byte	0x61, 0x69, 0x74, 0x73, 0x5f, 0x73, 0x6d, 0x31, 0x30, 0x30, 0x2e, 0x68, 0x70, 0x70, 0x00
	.type		$str$27,@object
	.size		$str$27,(__unnamed_1 - $str$27)
$str$27:
        /*008d*/ 	.byte	0x28, 0x28, 0x75, 0x69, 0x6e, 0x74, 0x33, 0x32, 0x5f, 0x74, 0x28, 0x74, 0x68, 0x72, 0x65, 0x61
        /*009d*/ 	.byte	0x64, 0x49, 0x64, 0x78, 0x2e, 0x78, 0x29, 0x20, 0x2f, 0x20, 0x33, 0x32, 0x29, 0x20, 0x25, 0x20
        /*00ad*/ 	.byte	0x34, 0x29, 0x20, 0x3d, 0x3d, 0x20, 0x28, 0x28, 0x28, 0x74, 0x6d, 0x65, 0x6d, 0x5f, 0x61, 0x64
        /*00bd*/ 	.byte	0x64, 0x72, 0x20, 0x3e, 0x3e, 0x20, 0x31, 0x36, 0x29, 0x20, 0x2f, 0x20, 0x33, 0x32, 0x29, 0x20
        /*00cd*/ 	.byte	0x25, 0x20, 0x34, 0x29, 0x00
	.type		__unnamed_1,@object
	.size		__unnamed_1,(__unnamed_2 - __unnamed_1)
__unnamed_1:
        /*00d2*/ 	.byte	0x61, 0x75, 0x74, 0x6f, 0x20, 0x63, 0x75, 0x74, 0x65, 0x3a, 0x3a, 0x61, 0x73, 0x5f, 0x70, 0x6f
        /* <DEDUP_REMOVED lines=24> */
        /*0262*/ 	.byte	0x3e, 0x3e, 0x3e, 0x5d, 0x00
	.type		__unnamed_2,@object
	.size		__unnamed_2,(.L_2 - __unnamed_2)
__unnamed_2:
        /* <DEDUP_REMOVED lines=46> */
.L_2:


//--------------------- .nv.shared._ZN7cutlass13device_kernelINS_4conv6kernel13ConvUniversalINS1_16ConvProblemShapeILNS1_8OperatorE1ELi2EEENS1_10collective14CollectiveConvINS1_47MainloopSm100TmaUmmaWarpSpecializedImplicitGemmILS5_1ELi17ELi2ELi1ELi2EN4cute5tupleIJNSA_1CILi1EEESD_SD_EEEEENSB_IJNSC_ILi64EEENSC_ILi128EEENSB_IJNSC_ILi32EEEEEEEEENS_6half_tESL_NSA_8TiledMMAINSA_8MMA_AtomIJNSA_20SM100_MMA_F16BF16_SSISL_SL_fLi64ELi128ELNSA_4UMMA5MajorE0ELSQ_1ELNSP_7ScaleInE0ELSR_0EEEEEENSA_6LayoutISE_NSB_IJNSC_ILi0EEESV_SV_EEEEENSB_IJNSA_10UnderscoreESY_SY_EEEEENS7_6detail27Sm100ImplicitGemmTileTraitsINSA_20SM90_TMA_LOAD_IM2COLENSA_14ComposedLayoutINSA_7SwizzleILi2ELi4ELi3EEENSA_18smem_ptr_flag_bitsILi16EEENSU_INSB_IJNSC_ILi8EEESI_EEENSB_IJSI_SD_EEEEEEEvEENS12_INSA_13SM90_TMA_LOADENS14_INS15_ILi3ELi4ELi3EEES18_NSU_INSB_IJSG_S19_EEENSB_IJSD_SG_EEEEEEEvEEEENS_8epilogue10collective18CollectiveEpilogueINS1N_23Sm100TmaWarpSpecializedILi4ELi2ELi16ELb1ELb0EEEJSK_NSB_IJNSU_ISG_SD_EENSU_ISI_SD_EEEEESL_NSB_IJNSB_IJlllEEESD_SV_EEESL_S1W_NS1N_6fusion15FusionCallbacksIS1R_NS1X_17LinearCombinationISL_fSL_fLNS_15FloatRoundStyleE2EEESK_S1U_JEEENSA_5SM1004TMEM4LOAD26SM100_TMEM_LOAD_16dp256b4xES13_S1D_NSA_17SM75_U32x4_LDSM_NENSA_21SM90_TMA_STORE_IM2COLES1D_NSA_17SM90_U32x4_STSM_NENSA_39AutoVectorizingCopyWithAssumedAlignmentILi128EEEEEEvvEEEEvNT_6ParamsE --------------------------
	.section	.nv.shared._ZN7cutlass13device_kernelINS_4conv6kernel13ConvUniversalINS1_16ConvProblemShapeILNS1_8OperatorE1ELi2EEENS1_10collective14CollectiveConvINS1_47MainloopSm100TmaUmmaWarpSpecializedImplicitGemmILS5_1ELi17ELi2ELi1ELi2EN4cute5tupleIJNSA_1CILi1EEESD_SD_EEEEENSB_IJNSC_ILi64EEENSC_ILi128EEENSB_IJNSC_ILi32EEEEEEEEENS_6half_tESL_NSA_8TiledMMAINSA_8MMA_AtomIJNSA_20SM100_MMA_F16BF16_SSISL_SL_fLi64ELi128ELNSA_4UMMA5MajorE0ELSQ_1ELNSP_7ScaleInE0ELSR_0EEEEEENSA_6LayoutISE_NSB_IJNSC_ILi0EEESV_SV_EEEEENSB_IJNSA_10UnderscoreESY_SY_EEEEENS7_6detail27Sm100ImplicitGemmTileTraitsINSA_20SM90_TMA_LOAD_IM2COLENSA_14ComposedLayoutINSA_7SwizzleILi2ELi4ELi3EEENSA_18smem_ptr_flag_bitsILi16EEENSU_INSB_IJNSC_ILi8EEESI_EEENSB_IJSI_SD_EEEEEEEvEENS12_INSA_13SM90_TMA_LOADENS14_INS15_ILi3ELi4ELi3EEES18_NSU_INSB_IJSG_S19_EEENSB_IJSD_SG_EEEEEEEvEEEENS_8epilogue10collective18CollectiveEpilogueINS1N_23Sm100TmaWarpSpecializedILi4ELi2ELi16ELb1ELb0EEEJSK_NSB_IJNSU_ISG_SD_EENSU_ISI_SD_EEEEESL_NSB_IJNSB_IJlllEEESD_SV_EEESL_S1W_NS1N_6fusion15FusionCallbacksIS1R_NS1X_17LinearCombinationISL_fSL_fLNS_15FloatRoundStyleE2EEESK_S1U_JEEENSA_5SM1004TMEM4LOAD26SM100_TMEM_LOAD_16dp256b4xES13_S1D_NSA_17SM75_U32x4_LDSM_NENSA_21SM90_TMA_STORE_IM2COLES1D_NSA_17SM90_U32x4_STSM_NENSA_39AutoVectorizingCopyWithAssumedAlignmentILi128EEEEEEvvEEEEvNT_6ParamsE,"aw",@nobits
	.sectionflags	@""
	.align	16
	.zero		1024


//--------------------- .nv.shared.reserved.0     --------------------------
	.section	.nv.shared.reserved.0,"aw",@nobits
	.weak		__nv_reservedSMEM_offset_0_alias
	.size		__nv_reservedSMEM_offset_0_alias, 0, 64
	.other		__nv_reservedSMEM_offset_0_alias,@"STO_CUDA_RESERVED_SHARED STV_DEFAULT"
__nv_reservedSMEM_offset_0_alias:
	.zero		0
.nv.shared.reserved.0:
	.zero		64
	.weak		__nv_reservedSMEM_tcgen05_partition
	.type		__nv_reservedSMEM_tcgen05_partition,@object
	.size		__nv_reservedSMEM_tcgen05_partition,(.L_0 - __nv_reservedSMEM_tcgen05_partition)
__nv_reservedSMEM_tcgen05_partition:
	.zero		32
.L_0:


//--------------------- .nv.global                --------------------------
	.section	.nv.global,"aw",@nobits
.nv.global:
	.type		_ZN39_INTERNAL_34b7b4a7_4_k_cu_d8727ae5_37234cute1_E,@object
	.size		_ZN39_INTERNAL_34b7b4a7_4_k_cu_d8727ae5_37234cute1_E,(_ZN39_INTERNAL_34b7b4a7_4_k_cu_d8727ae5_37234cuda3std3__45__cpo6cbeginE - _ZN39_INTERNAL_34b7b4a7_4_k_cu_d8727ae5_37234cute1_E)
_ZN39_INTERNAL_34b7b4a7_4_k_cu_d8727ae5_37234cute1_E:
	.zero		1
	.type		_ZN39_INTERNAL_34b7b4a7_4_k_cu_d8727ae5_37234cuda3std3__45__cpo6cbeginE,@object
	.size		_ZN39_INTERNAL_34b7b4a7_4_k_cu_d8727ae5_37234cuda3std3__45__cpo6cbeginE,(_ZN39_INTERNAL_34b7b4a7_4_k_cu_d8727ae5_37234cuda3std3__48in_placeE - _ZN39_INTERNAL_34b7b4a7_4_k_cu_d8727ae5_37234cuda3std3__45__cpo6cbeginE)
_ZN39_INTERNAL_34b7b4a7_4_k_cu_d8727ae5_37234cuda3std3__45__cpo6cbeginE:
	.zero		1
	.type		_ZN39_INTERNAL_34b7b4a7_4_k_cu_d8727ae5_37234cuda3std3__48in_placeE,@object
	.size		_ZN39_INTERNAL_34b7b4a7_4_k_cu_d8727ae5_37234cuda3std3__48in_placeE,(_ZN39_INTERNAL_34b7b4a7_4_k_cu_d8727ae5_37234cuda3std6ranges3__45__cpo9iter_moveE - _ZN39_INTERNAL_34b7b4a7_4_k_cu_d8727ae5_37234cuda3std3__48in_placeE)
_ZN39_INTERNAL_34b7b4a7_4_k_cu_d8727ae5_37234cuda3std3__48in_placeE:
	.zero		1
	.type		_ZN39_INTERNAL_34b7b4a7_4_k_cu_d8727ae5_37234cuda3std6ranges3__45__cpo9iter_moveE,@object
	.size		_ZN39_INTERNAL_34b7b4a7_4_k_cu_d8727ae5_37234cuda3std6ranges3__45__cpo9iter_moveE,(_ZN39_INTERNAL_34b7b4a7_4_k_cu_d8727ae5_37234cuda3std3__45__cpo5beginE - _ZN39_INTERNAL_34b7b4a7_4_k_cu_d8727ae5_37234cuda3std6ranges3__45__cpo9iter_moveE)
_ZN39_INTERNAL_34b7b4a7_4_k_cu_d8727ae5_37234cuda3std6ranges3__45__cpo9iter_moveE:
	.zero		1
	.type		_ZN39_INTERNAL_34b7b4a7_4_k_cu_d8727ae5_37234cuda3std3__45__cpo5beginE,@object
	.size		_ZN39_INTERNAL_34b7b4a7_4_k_cu_d8727ae5_37234cuda3std3__45__cpo5beginE,(_ZN39_INTERNAL_34b7b4a7_4_k_cu_d8727ae5_37234cuda3std3__441_GLOBAL__N__34b7b4a7_4_k_cu_d8727ae5_37236ignoreE - _ZN39_INTERNAL_34b7b4a7_4_k_cu_d8727ae5_37234cuda3std3__45__cpo5beginE)
_ZN39_INTERNAL_34b7b4a7_4_k_cu_d8727ae5_37234cuda3std3__45__cpo5beginE:
	.zero		1
	.type		_ZN39_INTERNAL_34b7b4a7_4_k_cu_d8727ae5_37234cuda3std3__441_GLOBAL__N__34b7b4a7_4_k_cu_d8727ae5_37236ignoreE,@object
	.size		_ZN39_INTERNAL_34b7b4a7_4_k_cu_d8727ae5_37234cuda3std3__441_GLOBAL__N__34b7b4a7_4_k_cu_d8727ae5_37236ignoreE,(_ZN39_INTERNAL_34b7b4a7_4_k_cu_d8727ae5_37234cute7productE - _ZN39_INTERNAL_34b7b4a7_4_k_cu_d8727ae5_37234cuda3std3__441_GLOBAL__N__34b7b4a7_4_k_cu_d8727ae5_37236ignoreE)
_ZN39_INTERNAL_34b7b4a7_4_k_cu_d8727ae5_37234cuda3std3__441_GLOBAL__N__34b7b4a7_4_k_cu_d8727ae5_37236ignoreE:
	.zero		1
	.type		_ZN39_INTERNAL_34b7b4a7_4_k_cu_d8727ae5_37234cute7productE,@object
	.size		_ZN39_INTERNAL_34b7b4a7_4_k_cu_d8727ae5_37234cute7productE,(_ZN39_INTERNAL_34b7b4a7_4_k_cu_d8727ae5_37234cuda3std3__45__cpo3endE - _ZN39_INTERNAL_34b7b4a7_4_k_cu_d8727ae5_37234cute7productE)
_ZN39_INTERNAL_34b7b4a7_4_k_cu_d8727ae5_37234cute7productE:
	.zero		1
	.type		_ZN39_INTERNAL_34b7b4a7_4_k_cu_d8727ae5_37234cuda3std3__45__cpo3endE,@object
	.size		_ZN39_INTERNAL_34b7b4a7_4_k_cu_d8727ae5_37234cuda3std3__45__cpo3endE,(_ZN39_INTERNAL_34b7b4a7_4_k_cu_d8727ae5_37234cuda3std3__419piecewise_constructE - _ZN39_INTERNAL_34b7b4a7_4_k_cu_d8727ae5_37234cuda3std3__45__cpo3endE)
_ZN39_INTERNAL_34b7b4a7_4_k_cu_d8727ae5_37234cuda3std3__45__cpo3endE:
	.zero		1
	.type		_ZN39_INTERNAL_34b7b4a7_4_k_cu_d8727ae5_37234cuda3std3__419piecewise_constructE,@object
	.size		_ZN39_INTERNAL_34b7b4a7_4_k_cu_d8727ae5_37234cuda3std3__419piecewise_constructE,(_ZN39_INTERNAL_34b7b4a7_4_k_cu_d8727ae5_37234cuda3std3__45__cpo4cendE - _ZN39_INTERNAL_34b7b4a7_4_k_cu_d8727ae5_37234cuda3std3__419piecewise_constructE)
_ZN39_INTERNAL_34b7b4a7_4_k_cu_d8727ae5_37234cuda3std3__419piecewise_constructE:
	.zero		1
	.type		_ZN39_INTERNAL_34b7b4a7_4_k_cu_d8727ae5_37234cuda3std3__45__cpo4cendE,@object
	.size		_ZN39_INTERNAL_34b7b4a7_4_k_cu_d8727ae5_37234cuda3std3__45__cpo4cendE,(_ZN39_INTERNAL_34b7b4a7_4_k_cu_d8727ae5_37234cuda3std6ranges3__45__cpo4swapE - _ZN39_INTERNAL_34b7b4a7_4_k_cu_d8727ae5_37234cuda3std3__45__cpo4cendE)
_ZN39_INTERNAL_34b7b4a7_4_k_cu_d8727ae5_37234cuda3std3__45__cpo4cendE:
	.zero		1
	.type		_ZN39_INTERNAL_34b7b4a7_4_k_cu_d8727ae5_37234cuda3std6ranges3__45__cpo4swapE,@object
	.size		_ZN39_INTERNAL_34b7b4a7_4_k_cu_d8727ae5_37234cuda3std6ranges3__45__cpo4swapE,(.L_10 - _ZN39_INTERNAL_34b7b4a7_4_k_cu_d8727ae5_37234cuda3std6ranges3__45__cpo4swapE)
_ZN39_INTERNAL_34b7b4a7_4_k_cu_d8727ae5_37234cuda3std6ranges3__45__cpo4swapE:
	.zero		1
.L_10:


//--------------------- .nv.constant0._ZN7cutlass13device_kernelINS_4conv6kernel13ConvUniversalINS1_16ConvProblemShapeILNS1_8OperatorE1ELi2EEENS1_10collective14CollectiveConvINS1_47MainloopSm100TmaUmmaWarpSpecializedImplicitGemmILS5_1ELi17ELi2ELi1ELi2EN4cute5tupleIJNSA_1CILi1EEESD_SD_EEEEENSB_IJNSC_ILi64EEENSC_ILi128EEENSB_IJNSC_ILi32EEEEEEEEENS_6half_tESL_NSA_8TiledMMAINSA_8MMA_AtomIJNSA_20SM100_MMA_F16BF16_SSISL_SL_fLi64ELi128ELNSA_4UMMA5MajorE0ELSQ_1ELNSP_7ScaleInE0ELSR_0EEEEEENSA_6LayoutISE_NSB_IJNSC_ILi0EEESV_SV_EEEEENSB_IJNSA_10UnderscoreESY_SY_EEEEENS7_6detail27Sm100ImplicitGemmTileTraitsINSA_20SM90_TMA_LOAD_IM2COLENSA_14ComposedLayoutINSA_7SwizzleILi2ELi4ELi3EEENSA_18smem_ptr_flag_bitsILi16EEENSU_INSB_IJNSC_ILi8EEESI_EEENSB_IJSI_SD_EEEEEEEvEENS12_INSA_13SM90_TMA_LOADENS14_INS15_ILi3ELi4ELi3EEES18_NSU_INSB_IJSG_S19_EEENSB_IJSD_SG_EEEEEEEvEEEENS_8epilogue10collective18CollectiveEpilogueINS1N_23Sm100TmaWarpSpecializedILi4ELi2ELi16ELb1ELb0EEEJSK_NSB_IJNSU_ISG_SD_EENSU_ISI_SD_EEEEESL_NSB_IJNSB_IJlllEEESD_SV_EEESL_S1W_NS1N_6fusion15FusionCallbacksIS1R_NS1X_17LinearCombinationISL_fSL_fLNS_15FloatRoundStyleE2EEESK_S1U_JEEENSA_5SM1004TMEM4LOAD26SM100_TMEM_LOAD_16dp256b4xES13_S1D_NSA_17SM75_U32x4_LDSM_NENSA_21SM90_TMA_STORE_IM2COLES1D_NSA_17SM90_U32x4_STSM_NENSA_39AutoVectorizingCopyWithAssumedAlignmentILi128EEEEEEvvEEEEvNT_6ParamsE --------------------------
	.section	.nv.constant0._ZN7cutlass13device_kernelINS_4conv6kernel13ConvUniversalINS1_16ConvProblemShapeILNS1_8OperatorE1ELi2EEENS1_10collective14CollectiveConvINS1_47MainloopSm100TmaUmmaWarpSpecializedImplicitGemmILS5_1ELi17ELi2ELi1ELi2EN4cute5tupleIJNSA_1CILi1EEESD_SD_EEEEENSB_IJNSC_ILi64EEENSC_ILi128EEENSB_IJNSC_ILi32EEEEEEEEENS_6half_tESL_NSA_8TiledMMAINSA_8MMA_AtomIJNSA_20SM100_MMA_F16BF16_SSISL_SL_fLi64ELi128ELNSA_4UMMA5MajorE0ELSQ_1ELNSP_7ScaleInE0ELSR_0EEEEEENSA_6LayoutISE_NSB_IJNSC_ILi0EEESV_SV_EEEEENSB_IJNSA_10UnderscoreESY_SY_EEEEENS7_6detail27Sm100ImplicitGemmTileTraitsINSA_20SM90_TMA_LOAD_IM2COLENSA_14ComposedLayoutINSA_7SwizzleILi2ELi4ELi3EEENSA_18smem_ptr_flag_bitsILi16EEENSU_INSB_IJNSC_ILi8EEESI_EEENSB_IJSI_SD_EEEEEEEvEENS12_INSA_13SM90_TMA_LOADENS14_INS15_ILi3ELi4ELi3EEES18_NSU_INSB_IJSG_S19_EEENSB_IJSD_SG_EEEEEEEvEEEENS_8epilogue10collective18CollectiveEpilogueINS1N_23Sm100TmaWarpSpecializedILi4ELi2ELi16ELb1ELb0EEEJSK_NSB_IJNSU_ISG_SD_EENSU_ISI_SD_EEEEESL_NSB_IJNSB_IJlllEEESD_SV_EEESL_S1W_NS1N_6fusion15FusionCallbacksIS1R_NS1X_17LinearCombinationISL_fSL_fLNS_15FloatRoundStyleE2EEESK_S1U_JEEENSA_5SM1004TMEM4LOAD26SM100_TMEM_LOAD_16dp256b4xES13_S1D_NSA_17SM75_U32x4_LDSM_NENSA_21SM90_TMA_STORE_IM2COLES1D_NSA_17SM90_U32x4_STSM_NENSA_39AutoVectorizingCopyWithAssumedAlignmentILi128EEEEEEvvEEEEvNT_6ParamsE,"a",@progbits
	.sectionflags	@""
	.align	4
.nv.constant0._ZN7cutlass13device_kernelINS_4conv6kernel13ConvUniversalINS1_16ConvProblemShapeILNS1_8OperatorE1ELi2EEENS1_10collective14CollectiveConvINS1_47MainloopSm100TmaUmmaWarpSpecializedImplicitGemmILS5_1ELi17ELi2ELi1ELi2EN4cute5tupleIJNSA_1CILi1EEESD_SD_EEEEENSB_IJNSC_ILi64EEENSC_ILi128EEENSB_IJNSC_ILi32EEEEEEEEENS_6half_tESL_NSA_8TiledMMAINSA_8MMA_AtomIJNSA_20SM100_MMA_F16BF16_SSISL_SL_fLi64ELi128ELNSA_4UMMA5MajorE0ELSQ_1ELNSP_7ScaleInE0ELSR_0EEEEEENSA_6LayoutISE_NSB_IJNSC_ILi0EEESV_SV_EEEEENSB_IJNSA_10UnderscoreESY_SY_EEEEENS7_6detail27Sm100ImplicitGemmTileTraitsINSA_20SM90_TMA_LOAD_IM2COLENSA_14ComposedLayoutINSA_7SwizzleILi2ELi4ELi3EEENSA_18smem_ptr_flag_bitsILi16EEENSU_INSB_IJNSC_ILi8EEESI_EEENSB_IJSI_SD_EEEEEEEvEENS12_INSA_13SM90_TMA_LOADENS14_INS15_ILi3ELi4ELi3EEES18_NSU_INSB_IJSG_S19_EEENSB_IJSD_SG_EEEEEEEvEEEENS_8epilogue10collective18CollectiveEpilogueINS1N_23Sm100TmaWarpSpecializedILi4ELi2ELi16ELb1ELb0EEEJSK_NSB_IJNSU_ISG_SD_EENSU_ISI_SD_EEEEESL_NSB_IJNSB_IJlllEEESD_SV_EEESL_S1W_NS1N_6fusion15FusionCallbacksIS1R_NS1X_17LinearCombinationISL_fSL_fLNS_15FloatRoundStyleE2EEESK_S1U_JEEENSA_5SM1004TMEM4LOAD26SM100_TMEM_LOAD_16dp256b4xES13_S1D_NSA_17SM75_U32x4_LDSM_NENSA_21SM90_TMA_STORE_IM2COLES1D_NSA_17SM90_U32x4_STSM_NENSA_39AutoVectorizingCopyWithAssumedAlignmentILi128EEEEEEvvEEEEvNT_6ParamsE:
	.zero		2944


//--------------------- SYMBOLS --------------------------

	.type		.nv.reservedSmem.offset0,@object
	.size		.nv.reservedSmem.offset0,0x4
	.type		.nv.reservedSmem.cap,@object
	.size		.nv.reservedSmem.cap,0x4
	.type		__assertfail,@function
